def attn_fwd(
    Q,
    K,
    V,
    Out,
    Lse,
    sm_scale,
    stride_qz,
    stride_qh,
    stride_qm,
    stride_qk,
    stride_kz,
    stride_kh,
    stride_kn,
    stride_kk,
    stride_vz,
    stride_vh,
    stride_vn,
    stride_vk,
    stride_oz,
    stride_oh,
    stride_om,
    stride_ok,
    seqlen_q,
    seqlen_k,
    BLOCK_M: tl.constexpr,
    BLOCK_N: tl.constexpr,
    HEAD_DIM: tl.constexpr,
    CAUSAL: tl.constexpr,
):
    start_m = tl.program_id(0)
    off_hz = tl.program_id(1)
    q_off = off_hz * stride_qh
    k_off = off_hz * stride_kh
    v_off = off_hz * stride_vh
    offs_m = start_m * BLOCK_M + tl.arange(0, BLOCK_M)
    offs_d = tl.arange(0, HEAD_DIM)
    offs_n = tl.arange(0, BLOCK_N)
    q_ptrs = Q + q_off + offs_m[:, None] * stride_qm + offs_d[None, :] * stride_qk
    k_ptrs = K + k_off + offs_d[:, None] * stride_kk + offs_n[None, :] * stride_kn
    v_ptrs = V + v_off + offs_n[:, None] * stride_vn + offs_d[None, :] * stride_vk
    m_i = tl.full([BLOCK_M], float("-inf"), dtype=tl.float32)
    l_i = tl.zeros([BLOCK_M], dtype=tl.float32) + 1.0
    acc = tl.zeros([BLOCK_M, HEAD_DIM], dtype=tl.float32)
    q = tl.load(q_ptrs)
    acc, l_i, m_i = _attn_fwd_inner(
        acc,
        l_i,
        m_i,
        q,
        k_ptrs,
        v_ptrs,
        sm_scale,
        stride_kn,
        stride_vn,
        start_m,
        seqlen_k,
        BLOCK_M,
        BLOCK_N,
        HEAD_DIM,
        CAUSAL,
    )
    acc = acc / l_i[:, None]
    lse = m_i + tl.math.log2(l_i) / 1.4426950408889634
    o_ptrs = (
        Out
        + off_hz * stride_oh
        + offs_m[:, None] * stride_om
        + offs_d[None, :] * stride_ok
    )
    tl.store(o_ptrs, acc.to(Out.dtype.element_ty))
    tl.store(Lse + off_hz * seqlen_q + offs_m, lse)

# config = {"BLOCK_M": 32, "BLOCK_N": 128, "HEAD_DIM": 32, "arch": "sm_90", "causal": false, "dtype": "fp16", "num_stages": 4, "num_warps": 8}
# arch = sm_90


// ===== COMPILED SASS (sm_90a) =====

	.target	sm_90a

	.elftype	@"ET_EXEC"


//--------------------- .note.nv.tkinfo           --------------------------
	.section	.note.nv.tkinfo,"",@"SHT_NOTE"
	.sectionflags	@"SHF_NOTE_NV_TKINFO"
	.tkinfo
        /*0018*/ 	.word	0x00000002
        /*0030*/ 	.string	""
        /*0030*/ 	.string	"ptxas"
        /*0030*/ 	.string	"Cuda compilation tools, release 13.0, V13.0.88"
        /*0030*/ 	.string	"Build cuda_13.0.r13.0/compiler.36424714_0"
        /*0030*/ 	.string	"-v  -suppress-debug-info  -lineinfo  -arch sm_90a "



//--------------------- .note.nv.cuinfo           --------------------------
	.section	.note.nv.cuinfo,"",@"SHT_NOTE"
	.sectionflags	@"SHF_NOTE_NV_CUINFO"
        /*0018*/ 	.short	0x0002
        /*001a*/ 	.short	0x005a
        /*001c*/ 	.short	0x0082
	.zero		2


//--------------------- .nv.info                  --------------------------
	.section	.nv.info,"",@"SHT_CUDA_INFO"
	.align	4


	//----- nvinfo : EIATTR_REGCOUNT
	.align		4
        /*0000*/ 	.byte	0x04, 0x2f
        /*0002*/ 	.short	(.L_2 - .L_1)
	.align		4
.L_1:
        /*0004*/ 	.word	index@(attn_fwd)
        /*0008*/ 	.word	0x000000e4


	//----- nvinfo : EIATTR_FRAME_SIZE
	.align		4
.L_2:
        /*000c*/ 	.byte	0x04, 0x11
        /*000e*/ 	.short	(.L_4 - .L_3)
	.align		4
.L_3:
        /*0010*/ 	.word	index@(attn_fwd)
        /*0014*/ 	.word	0x00000000


	//----- nvinfo : EIATTR_MIN_STACK_SIZE
	.align		4
.L_4:
        /*0018*/ 	.byte	0x04, 0x12
        /*001a*/ 	.short	(.L_6 - .L_5)
	.align		4
.L_5:
        /*001c*/ 	.word	index@(attn_fwd)
        /*0020*/ 	.word	0x00000000
.L_6:


//--------------------- .nv.compat                --------------------------
	.section	.nv.compat,"",@"SHT_CUDA_COMPAT_INFO"
	.align	4
        /*0000*/ 	.byte	0x02, 0x09, 0x01, 0x00, 0x02, 0x02, 0x01, 0x00, 0x02, 0x05, 0x05, 0x00, 0x03, 0x07, 0x01, 0x01
        /*0010*/ 	.byte	0x02, 0x03, 0x00, 0x00, 0x02, 0x06, 0x01, 0x00, 0x04, 0x0b, 0x08, 0x00, 0x00, 0x00, 0x00, 0x00
        /*0020*/ 	.byte	0x00, 0x00, 0x00, 0x00


//--------------------- .nv.info.attn_fwd         --------------------------
	.section	.nv.info.attn_fwd,"",@"SHT_CUDA_INFO"
	.sectionflags	@""
	.align	4


	//----- nvinfo : EIATTR_CUDA_API_VERSION
	.align		4
        /*0000*/ 	.byte	0x04, 0x37
        /*0002*/ 	.short	(.L_8 - .L_7)
.L_7:
        /*0004*/ 	.word	0x00000082


	//----- nvinfo : EIATTR_KPARAM_INFO
	.align		4
.L_8:
        /*0008*/ 	.byte	0x04, 0x17
        /*000a*/ 	.short	(.L_10 - .L_9)
.L_9:
        /*000c*/ 	.word	0x00000000
        /*0010*/ 	.short	0x0019
        /*0012*/ 	.short	0x0080
        /*0014*/ 	.byte	0x00, 0xf4, 0x21, 0x00


	//----- nvinfo : EIATTR_KPARAM_INFO
	.align		4
.L_10:
        /*0018*/ 	.byte	0x04, 0x17
        /*001a*/ 	.short	(.L_12 - .L_11)
.L_11:
        /*001c*/ 	.word	0x00000000
        /*0020*/ 	.short	0x0018
        /*0022*/ 	.short	0x0078
        /*0024*/ 	.byte	0x00, 0xf4, 0x21, 0x00


	//----- nvinfo : EIATTR_KPARAM_INFO
	.align		4
.L_12:
        /*0028*/ 	.byte	0x04, 0x17
        /*002a*/ 	.short	(.L_14 - .L_13)
.L_13:
        /*002c*/ 	.word	0x00000000
        /*0030*/ 	.short	0x0017
        /*0032*/ 	.short	0x0070
        /*0034*/ 	.byte	0x00, 0xf0, 0x11, 0x00


	//----- nvinfo : EIATTR_KPARAM_INFO
	.align		4
.L_14:
        /*0038*/ 	.byte	0x04, 0x17
        /*003a*/ 	.short	(.L_16 - .L_15)
.L_15:
        /*003c*/ 	.word	0x00000000
        /*0040*/ 	.short	0x0016
        /*0042*/ 	.short	0x006c
        /*0044*/ 	.byte	0x00, 0xf0, 0x11, 0x00


	//----- nvinfo : EIATTR_KPARAM_INFO
	.align		4
.L_16:
        /*0048*/ 	.byte	0x04, 0x17
        /*004a*/ 	.short	(.L_18 - .L_17)
.L_17:
        /*004c*/ 	.word	0x00000000
        /*0050*/ 	.short	0x0015
        /*0052*/ 	.short	0x0068
        /*0054*/ 	.byte	0x00, 0xf0, 0x11, 0x00


	//----- nvinfo : EIATTR_KPARAM_INFO
	.align		4
.L_18:
        /*0058*/ 	.byte	0x04, 0x17
        /*005a*/ 	.short	(.L_20 - .L_19)
.L_19:
        /*005c*/ 	.word	0x00000000
        /*0060*/ 	.short	0x0014
        /*0062*/ 	.short	0x0064
        /*0064*/ 	.byte	0x00, 0xf0, 0x11, 0x00


	//----- nvinfo : EIATTR_KPARAM_INFO
	.align		4
.L_20:
        /*0068*/ 	.byte	0x04, 0x17
        /*006a*/ 	.short	(.L_22 - .L_21)
.L_21:
        /*006c*/ 	.word	0x00000000
        /*0070*/ 	.short	0x0013
        /*0072*/ 	.short	0x0060
        /*0074*/ 	.byte	0x00, 0xf0, 0x11, 0x00


	//----- nvinfo : EIATTR_KPARAM_INFO
	.align		4
.L_22:
        /*0078*/ 	.byte	0x04, 0x17
        /*007a*/ 	.short	(.L_24 - .L_23)
.L_23:
        /*007c*/ 	.word	0x00000000
        /*0080*/ 	.short	0x0012
        /*0082*/ 	.short	0x005c
        /*0084*/ 	.byte	0x00, 0xf0, 0x11, 0x00


	//----- nvinfo : EIATTR_KPARAM_INFO
	.align		4
.L_24:
        /*0088*/ 	.byte	0x04, 0x17
        /*008a*/ 	.short	(.L_26 - .L_25)
.L_25:
        /*008c*/ 	.word	0x00000000
        /*0090*/ 	.short	0x0011
        /*0092*/ 	.short	0x0058
        /*0094*/ 	.byte	0x00, 0xf0, 0x11, 0x00


	//----- nvinfo : EIATTR_KPARAM_INFO
	.align		4
.L_26:
        /*0098*/ 	.byte	0x04, 0x17
        /*009a*/ 	.short	(.L_28 - .L_27)
.L_27:
        /*009c*/ 	.word	0x00000000
        /*00a0*/ 	.short	0x0010
        /*00a2*/ 	.short	0x0054
        /*00a4*/ 	.byte	0x00, 0xf0, 0x11, 0x00


	//----- nvinfo : EIATTR_KPARAM_INFO
	.align		4
.L_28:
        /*00a8*/ 	.byte	0x04, 0x17
        /*00aa*/ 	.short	(.L_30 - .L_29)
.L_29:
        /*00ac*/ 	.word	0x00000000
        /*00b0*/ 	.short	0x000f
        /*00b2*/ 	.short	0x0050
        /*00b4*/ 	.byte	0x00, 0xf0, 0x11, 0x00


	//----- nvinfo : EIATTR_KPARAM_INFO
	.align		4
.L_30:
        /*00b8*/ 	.byte	0x04, 0x17
        /*00ba*/ 	.short	(.L_32 - .L_31)
.L_31:
        /*00bc*/ 	.word	0x00000000
        /*00c0*/ 	.short	0x000e
        /*00c2*/ 	.short	0x004c
        /*00c4*/ 	.byte	0x00, 0xf0, 0x11, 0x00


	//----- nvinfo : EIATTR_KPARAM_INFO
	.align		4
.L_32:
        /*00c8*/ 	.byte	0x04, 0x17
        /*00ca*/ 	.short	(.L_34 - .L_33)
.L_33:
        /*00cc*/ 	.word	0x00000000
        /*00d0*/ 	.short	0x000d
        /*00d2*/ 	.short	0x0048
        /*00d4*/ 	.byte	0x00, 0xf0, 0x11, 0x00


	//----- nvinfo : EIATTR_KPARAM_INFO
	.align		4
.L_34:
        /*00d8*/ 	.byte	0x04, 0x17
        /*00da*/ 	.short	(.L_36 - .L_35)
.L_35:
        /*00dc*/ 	.word	0x00000000
        /*00e0*/ 	.short	0x000c
        /*00e2*/ 	.short	0x0044
        /*00e4*/ 	.byte	0x00, 0xf0, 0x11, 0x00


	//----- nvinfo : EIATTR_KPARAM_INFO
	.align		4
.L_36:
        /*00e8*/ 	.byte	0x04, 0x17
        /*00ea*/ 	.short	(.L_38 - .L_37)
.L_37:
        /*00ec*/ 	.word	0x00000000
        /*00f0*/ 	.short	0x000b
        /*00f2*/ 	.short	0x0040
        /*00f4*/ 	.byte	0x00, 0xf0, 0x11, 0x00


	//----- nvinfo : EIATTR_KPARAM_INFO
	.align		4
.L_38:
        /*00f8*/ 	.byte	0x04, 0x17
        /*00fa*/ 	.short	(.L_40 - .L_39)
.L_39:
        /*00fc*/ 	.word	0x00000000
        /*0100*/ 	.short	0x000a
        /*0102*/ 	.short	0x003c
        /*0104*/ 	.byte	0x00, 0xf0, 0x11, 0x00


	//----- nvinfo : EIATTR_KPARAM_INFO
	.align		4
.L_40:
        /*0108*/ 	.byte	0x04, 0x17
        /*010a*/ 	.short	(.L_42 - .L_41)
.L_41:
        /*010c*/ 	.word	0x00000000
        /*0110*/ 	.short	0x0009
        /*0112*/ 	.short	0x0038
        /*0114*/ 	.byte	0x00, 0xf0, 0x11, 0x00


	//----- nvinfo : EIATTR_KPARAM_INFO
	.align		4
.L_42:
        /*0118*/ 	.byte	0x04, 0x17
        /*011a*/ 	.short	(.L_44 - .L_43)
.L_43:
        /*011c*/ 	.word	0x00000000
        /*0120*/ 	.short	0x0008
        /*0122*/ 	.short	0x0034
        /*0124*/ 	.byte	0x00, 0xf0, 0x11, 0x00


	//----- nvinfo : EIATTR_KPARAM_INFO
	.align		4
.L_44:
        /*0128*/ 	.byte	0x04, 0x17
        /*012a*/ 	.short	(.L_46 - .L_45)
.L_45:
        /*012c*/ 	.word	0x00000000
        /*0130*/ 	.short	0x0007
        /*0132*/ 	.short	0x0030
        /*0134*/ 	.byte	0x00, 0xf0, 0x11, 0x00


	//----- nvinfo : EIATTR_KPARAM_INFO
	.align		4
.L_46:
        /*0138*/ 	.byte	0x04, 0x17
        /*013a*/ 	.short	(.L_48 - .L_47)
.L_47:
        /*013c*/ 	.word	0x00000000
        /*0140*/ 	.short	0x0006
        /*0142*/ 	.short	0x002c
        /*0144*/ 	.byte	0x00, 0xf0, 0x11, 0x00


	//----- nvinfo : EIATTR_KPARAM_INFO
	.align		4
.L_48:
        /*0148*/ 	.byte	0x04, 0x17
        /*014a*/ 	.short	(.L_50 - .L_49)
.L_49:
        /*014c*/ 	.word	0x00000000
        /*0150*/ 	.short	0x0005
        /*0152*/ 	.short	0x0028
        /*0154*/ 	.byte	0x00, 0xf0, 0x11, 0x00


	//----- nvinfo : EIATTR_KPARAM_INFO
	.align		4
.L_50:
        /*0158*/ 	.byte	0x04, 0x17
        /*015a*/ 	.short	(.L_52 - .L_51)
.L_51:
        /*015c*/ 	.word	0x00000000
        /*0160*/ 	.short	0x0004
        /*0162*/ 	.short	0x0020
        /*0164*/ 	.byte	0x00, 0xf4, 0x21, 0x00


	//----- nvinfo : EIATTR_KPARAM_INFO
	.align		4
.L_52:
        /*0168*/ 	.byte	0x04, 0x17
        /*016a*/ 	.short	(.L_54 - .L_53)
.L_53:
        /*016c*/ 	.word	0x00000000
        /*0170*/ 	.short	0x0003
        /*0172*/ 	.short	0x0018
        /*0174*/ 	.byte	0x00, 0xf4, 0x21, 0x00


	//----- nvinfo : EIATTR_KPARAM_INFO
	.align		4
.L_54:
        /*0178*/ 	.byte	0x04, 0x17
        /*017a*/ 	.short	(.L_56 - .L_55)
.L_55:
        /*017c*/ 	.word	0x00000000
        /*0180*/ 	.short	0x0002
        /*0182*/ 	.short	0x0010
        /*0184*/ 	.byte	0x00, 0xf4, 0x21, 0x00


	//----- nvinfo : EIATTR_KPARAM_INFO
	.align		4
.L_56:
        /*0188*/ 	.byte	0x04, 0x17
        /*018a*/ 	.short	(.L_58 - .L_57)
.L_57:
        /*018c*/ 	.word	0x00000000
        /*0190*/ 	.short	0x0001
        /*0192*/ 	.short	0x0008
        /*0194*/ 	.byte	0x00, 0xf4, 0x21, 0x00


	//----- nvinfo : EIATTR_KPARAM_INFO
	.align		4
.L_58:
        /*0198*/ 	.byte	0x04, 0x17
        /*019a*/ 	.short	(.L_60 - .L_59)
.L_59:
        /*019c*/ 	.word	0x00000000
        /*01a0*/ 	.short	0x0000
        /*01a2*/ 	.short	0x0000
        /*01a4*/ 	.byte	0x00, 0xf4, 0x21, 0x00


	//----- nvinfo : EIATTR_SPARSE_MMA_MASK
	.align		4
.L_60:
        /*01a8*/ 	.byte	0x03, 0x50
        /*01aa*/ 	.short	0x0000


	//----- nvinfo : EIATTR_MAXREG_COUNT
	.align		4
        /*01ac*/ 	.byte	0x03, 0x1b
        /*01ae*/ 	.short	0x00ff


	//----- nvinfo : EIATTR_NUM_BARRIERS
	.align		4
        /*01b0*/ 	.byte	0x02, 0x4c
        /*01b2*/ 	.byte	0x01
	.zero		1


	//----- nvinfo : EIATTR_MERCURY_ISA_VERSION
	.align		4
        /*01b4*/ 	.byte	0x03, 0x5f
        /*01b6*/ 	.short	0x0101


	//----- nvinfo : EIATTR_COOP_GROUP_MASK_REGIDS
	.align		4
        /*01b8*/ 	.byte	0x04, 0x29
        /*01ba*/ 	.short	(.L_62 - .L_61)


	//   ....[0]....
.L_61:
        /*01bc*/ 	.word	0xffffffff


	//   ....[1]....
        /*01c0*/ 	.word	0xffffffff


	//   ....[2]....
        /*01c4*/ 	.word	0xffffffff


	//   ....[3]....
        /*01c8*/ 	.word	0xffffffff


	//   ....[4]....
        /*01cc*/ 	.word	0xffffffff


	//   ....[5]....
        /*01d0*/ 	.word	0xffffffff


	//   ....[6]....
        /*01d4*/ 	.word	0xffffffff


	//   ....[7]....
        /*01d8*/ 	.word	0xffffffff


	//----- nvinfo : EIATTR_COOP_GROUP_INSTR_OFFSETS
	.align		4
.L_62:
        /*01dc*/ 	.byte	0x04, 0x28
        /*01de*/ 	.short	(.L_64 - .L_63)


	//   ....[0]....
.L_63:
        /*01e0*/ 	.word	0x00001a60


	//   ....[1]....
        /*01e4*/ 	.word	0x00001e40


	//   ....[2]....
        /*01e8*/ 	.word	0x00001e60


	//   ....[3]....
        /*01ec*/ 	.word	0x00001e80


	//   ....[4]....
        /*01f0*/ 	.word	0x000034e0


	//   ....[5]....
        /*01f4*/ 	.word	0x000034f0


	//   ....[6]....
        /*01f8*/ 	.word	0x000035a0


	//   ....[7]....
        /*01fc*/ 	.word	0x000035b0


	//----- nvinfo : EIATTR_EXIT_INSTR_OFFSETS
	.align		4
.L_64:
        /*0200*/ 	.byte	0x04, 0x1c
        /*0202*/ 	.short	(.L_66 - .L_65)


	//   ....[0]....
.L_65:
        /*0204*/ 	.word	0x00004340


	//   ....[1]....
        /*0208*/ 	.word	0x00004370


	//----- nvinfo : EIATTR_REQNTID
	.align		4
.L_66:
        /*020c*/ 	.byte	0x04, 0x10
        /*020e*/ 	.short	(.L_68 - .L_67)
.L_67:
        /*0210*/ 	.word	0x00000100
        /*0214*/ 	.word	0x00000001
        /*0218*/ 	.word	0x00000001


	//----- nvinfo : EIATTR_CBANK_PARAM_SIZE
	.align		4
.L_68:
        /*021c*/ 	.byte	0x03, 0x19
        /*021e*/ 	.short	0x0088


	//----- nvinfo : EIATTR_PARAM_CBANK
	.align		4
        /*0220*/ 	.byte	0x04, 0x0a
        /*0222*/ 	.short	(.L_70 - .L_69)
	.align		4
.L_69:
        /*0224*/ 	.word	index@(.nv.constant0.attn_fwd)
        /*0228*/ 	.short	0x0210
        /*022a*/ 	.short	0x0088


	//----- nvinfo : EIATTR_SW_WAR
	.align		4
.L_70:
        /*022c*/ 	.byte	0x04, 0x36
        /*022e*/ 	.short	(.L_72 - .L_71)
.L_71:
        /*0230*/ 	.word	0x00000008
.L_72:


//--------------------- .nv.callgraph             --------------------------
	.section	.nv.callgraph,"",@"SHT_CUDA_CALLGRAPH"
	.align	4
	.sectionentsize	8
	.align		4
        /*0000*/ 	.word	0x00000000
	.align		4
        /*0004*/ 	.word	0xffffffff
	.align		4
        /*0008*/ 	.word	0x00000000
	.align		4
        /*000c*/ 	.word	0xfffffffe
	.align		4
        /*0010*/ 	.word	0x00000000
	.align		4
        /*0014*/ 	.word	0xfffffffd
	.align		4
        /*0018*/ 	.word	0x00000000
	.align		4
        /*001c*/ 	.word	0xfffffffc


//--------------------- .nv.constant4             --------------------------
	.section	.nv.constant4,"a",@progbits
	.align	8
	.align		8
.nv.constant4:
        /*0000*/ 	.dword	_$_str


//--------------------- .text.attn_fwd            --------------------------
	.section	.text.attn_fwd,"ax",@progbits
	.align	128
        .global         attn_fwd
        .type           attn_fwd,@function
        .size           attn_fwd,(.L_x_3 - attn_fwd)
        .other          attn_fwd,@"STO_CUDA_ENTRY STV_DEFAULT"
attn_fwd:
.text.attn_fwd:
[----:B------:R-:W-:Y:S01]  /*0000*/  LDC R1, c[0x0][0x28] ;  /* 0x00000a00ff017b82 */ /* 0x000fe20000000800 */
[----:B------:R-:W0:Y:S07]  /*0010*/  S2R R0, SR_TID.X ;  /* 0x0000000000007919 */ /* 0x000e2e0000002100 */
[----:B------:R-:W1:Y:S01]  /*0020*/  S2UR UR7, SR_CTAID.Y ;  /* 0x00000000000779c3 */ /* 0x000e620000002600 */
[----:B------:R-:W-:Y:S01]  /*0030*/  ULDC.64 UR4, c[0x0][0x240] ;  /* 0x0000900000047ab9 */ /* 0x000fe20000000a00 */
[----:B------:R-:W-:Y:S01]  /*0040*/  ULDC.64 UR10, c[0x0][0x208] ;  /* 0x00008200000a7ab9 */ /* 0x000fe20000000a00 */
[----:B------:R-:W2:Y:S05]  /*0050*/  S2R R3, SR_CTAID.X ;  /* 0x0000000000037919 */ /* 0x000eaa0000002500 */
[----:B------:R-:W3:Y:S08]  /*0060*/  LDC R9, c[0x0][0x248] ;  /* 0x00009200ff097b82 */ /* 0x000ef00000000800 */
[----:B------:R-:W4:Y:S01]  /*0070*/  LDC.64 R10, c[0x0][0x210] ;  /* 0x00008400ff0a7b82 */ /* 0x000f220000000a00 */
[----:B-1----:R-:W-:-:S04]  /*0080*/  UIMAD UR4, UR7, UR4, URZ ;  /* 0x00000004070472a4 */ /* 0x002fc8000f8e023f */
[----:B------:R-:W-:Y:S01]  /*0090*/  USHF.L.U32 UR6, UR4, 0x1, URZ ;  /* 0x0000000104067899 */ /* 0x000fe2000800063f */
[----:B0-----:R-:W-:Y:S02]  /*00a0*/  LOP3.LUT R16, R0, 0x1f, RZ, 0xc0, !PT ;  /* 0x0000001f00107812 */ /* 0x001fe400078ec0ff */
[----:B------:R-:W-:Y:S02]  /*00b0*/  SHF.R.U32.HI R4, RZ, 0x5, R0 ;  /* 0x00000005ff047819 */ /* 0x000fe40000011600 */
[----:B--2---:R-:W-:Y:S02]  /*00c0*/  LEA R2, R3, R16, 0x5 ;  /* 0x0000001003027211 */ /* 0x004fe400078e28ff */
[----:B------:R-:W-:Y:S02]  /*00d0*/  SGXT.U32 R4, R4, 0x3 ;  /* 0x000000030404781a */ /* 0x000fe40000000000 */
[----:B------:R-:W-:Y:S01]  /*00e0*/  LEA.HI R6, R0, 0x18, RZ, 0x1b ;  /* 0x0000001800067811 */ /* 0x000fe200078fd8ff */
[----:B------:R-:W-:Y:S01]  /*00f0*/  IMAD R3, R2, UR5, RZ ;  /* 0x0000000502037c24 */ /* 0x000fe2000f8e02ff */
[----:B------:R-:W-:Y:S01]  /*0100*/  UIMAD.WIDE UR4, UR4, 0x2, URZ ;  /* 0x00000002040478a5 */ /* 0x000fe2000f8e023f */
[----:B---3--:R-:W-:-:S02]  /*0110*/  IMAD R7, R4, R9, RZ ;  /* 0x0000000904077224 */ /* 0x008fc400078e02ff */
[C---:B------:R-:W-:Y:S01]  /*0120*/  IMAD.HI R8, R3.reuse, 0x2, RZ ;  /* 0x0000000203087827 */ /* 0x040fe200078e02ff */
[----:B------:R-:W-:Y:S02]  /*0130*/  SHF.L.U32 R5, R3, 0x1, RZ ;  /* 0x0000000103057819 */ /* 0x000fe400000006ff */
[----:B------:R-:W-:Y:S01]  /*0140*/  LEA R3, R9, R7, 0x3 ;  /* 0x0000000709037211 */ /* 0x000fe200078e18ff */
[----:B------:R-:W-:Y:S01]  /*0150*/  IMAD R15, R6, R9, RZ ;  /* 0x00000009060f7224 */ /* 0x000fe200078e02ff */
[----:B----4-:R-:W-:Y:S02]  /*0160*/  IADD3 R14, P0, P1, R5, UR6, R10 ;  /* 0x00000006050e7c10 */ /* 0x010fe4000f91e00a */
[----:B------:R-:W-:Y:S02]  /*0170*/  LEA R5, R9, R3, 0x3 ;  /* 0x0000000309057211 */ /* 0x000fe400078e18ff */
[----:B------:R-:W-:Y:S02]  /*0180*/  IADD3.X R18, R8, UR5, R11, P0, P1 ;  /* 0x0000000508127c10 */ /* 0x000fe400087e240b */
[----:B------:R-:W-:-:S02]  /*0190*/  LEA R8, P0, R7, R14, 0x1 ;  /* 0x0000000e07087211 */ /* 0x000fc400078008ff */
[-C--:B------:R-:W-:Y:S02]  /*01a0*/  LEA R10, P1, R3, R14.reuse, 0x1 ;  /* 0x0000000e030a7211 */ /* 0x080fe400078208ff */
[-C--:B------:R-:W-:Y:S02]  /*01b0*/  LEA R12, P2, R5, R14.reuse, 0x1 ;  /* 0x0000000e050c7211 */ /* 0x080fe400078408ff */
[----:B------:R-:W-:Y:S02]  /*01c0*/  LEA R14, P3, R15, R14, 0x1 ;  /* 0x0000000e0f0e7211 */ /* 0x000fe400078608ff */
[-C--:B------:R-:W-:Y:S02]  /*01d0*/  LEA.HI.X.SX32 R9, R7, R18.reuse, 0x1, P0 ;  /* 0x0000001207097211 */ /* 0x080fe400000f0eff */
[-C--:B------:R-:W-:Y:S02]  /*01e0*/  LEA.HI.X.SX32 R11, R3, R18.reuse, 0x1, P1 ;  /* 0x00000012030b7211 */ /* 0x080fe400008f0eff */
[----:B------:R-:W-:-:S02]  /*01f0*/  LEA.HI.X.SX32 R13, R5, R18, 0x1, P2 ;  /* 0x00000012050d7211 */ /* 0x000fc400010f0eff */
[----:B------:R-:W-:Y:S01]  /*0200*/  LEA.HI.X.SX32 R15, R15, R18, 0x1, P3 ;  /* 0x000000120f0f7211 */ /* 0x000fe200018f0eff */
[----:B------:R-:W2:Y:S04]  /*0210*/  LDG.E.U16 R10, desc[UR10][R10.64] ;  /* 0x0000000a0a0a7981 */ /* 0x000ea8000c1e1500 */
[----:B------:R0:W3:Y:S04]  /*0220*/  LDG.E.U16 R18, desc[UR10][R8.64] ;  /* 0x0000000a08127981 */ /* 0x0000e8000c1e1500 */
[----:B------:R-:W4:Y:S04]  /*0230*/  LDG.E.U16 R12, desc[UR10][R12.64] ;  /* 0x0000000a0c0c7981 */ /* 0x000f28000c1e1500 */
[----:B------:R1:W5:Y:S01]  /*0240*/  LDG.E.U16 R20, desc[UR10][R14.64] ;  /* 0x0000000a0e147981 */ /* 0x000362000c1e1500 */
[----:B0-----:R-:W0:Y:S08]  /*0250*/  LDC R8, c[0x0][0x280] ;  /* 0x0000a000ff087b82 */ /* 0x001e300000000800 */
[----:B------:R-:W1:Y:S01]  /*0260*/  S2UR UR6, SR_CgaCtaId ;  /* 0x00000000000679c3 */ /* 0x000e620000008800 */
[C---:B------:R-:W-:Y:S01]  /*0270*/  LOP3.LUT R3, R0.reuse, 0xc0, RZ, 0xc0, !PT ;  /* 0x000000c000037812 */ /* 0x040fe200078ec0ff */
[----:B------:R-:W-:Y:S01]  /*0280*/  UMOV UR4, 0x400 ;  /* 0x0000040000047882 */ /* 0x000fe20000000000 */
[----:B------:R-:W-:-:S02]  /*0290*/  SHF.L.U32 R5, R0, 0x1, RZ ;  /* 0x0000000100057819 */ /* 0x000fc400000006ff */
[----:B------:R-:W-:-:S04]  /*02a0*/  SHF.R.U32.HI R22, RZ, 0x2, R3 ;  /* 0x00000002ff167819 */ /* 0x000fc80000011603 */
[----:B------:R-:W-:Y:S02]  /*02b0*/  LOP3.LUT R7, R22, 0x1fe, R5, 0x78, !PT ;  /* 0x000001fe16077812 */ /* 0x000fe400078e7805 */
[----:B0-----:R-:W-:Y:S01]  /*02c0*/  ISETP.GE.AND P0, PT, R8, 0x1, PT ;  /* 0x000000010800780c */ /* 0x001fe20003f06270 */
[----:B-1----:R-:W-:Y:S01]  /*02d0*/  ULEA UR6, UR6, UR4, 0x18 ;  /* 0x0000000406067291 */ /* 0x002fe2000f8ec03f */
[----:B------:R-:W-:Y:S02]  /*02e0*/  MOV R25, 0xff800000 ;  /* 0xff80000000197802 */ /* 0x000fe40000000f00 */
[----:B------:R-:W-:Y:S02]  /*02f0*/  CS2R R84, SRZ ;  /* 0x0000000000547805 */ /* 0x000fe4000001ff00 */
[----:B------:R-:W-:Y:S02]  /*0300*/  MOV R14, 0x3f800000 ;  /* 0x3f800000000e7802 */ /* 0x000fe40000000f00 */
[----:B------:R-:W-:-:S02]  /*0310*/  CS2R R86, SRZ ;  /* 0x0000000000567805 */ /* 0x000fc4000001ff00 */
[----:B------:R-:W-:Y:S02]  /*0320*/  MOV R24, 0x3f800000 ;  /* 0x3f80000000187802 */ /* 0x000fe40000000f00 */
[----:B------:R-:W-:Y:S02]  /*0330*/  CS2R R140, SRZ ;  /* 0x00000000008c7805 */ /* 0x000fe4000001ff00 */
[----:B------:R-:W-:Y:S02]  /*0340*/  MOV R89, 0xff800000 ;  /* 0xff80000000597802 */ /* 0x000fe40000000f00 */
[----:B------:R-:W-:Y:S02]  /*0350*/  CS2R R142, SRZ ;  /* 0x00000000008e7805 */ /* 0x000fe4000001ff00 */
[----:B------:R-:W-:Y:S02]  /*0360*/  CS2R R132, SRZ ;  /* 0x0000000000847805 */ /* 0x000fe4000001ff00 */
[----:B------:R-:W-:-:S02]  /*0370*/  CS2R R134, SRZ ;  /* 0x0000000000867805 */ /* 0x000fc4000001ff00 */
[----:B------:R-:W-:Y:S02]  /*0380*/  CS2R R152, SRZ ;  /* 0x0000000000987805 */ /* 0x000fe4000001ff00 */
[----:B------:R-:W-:Y:S02]  /*0390*/  CS2R R154, SRZ ;  /* 0x00000000009a7805 */ /* 0x000fe4000001ff00 */
[C---:B------:R-:W-:Y:S01]  /*03a0*/  SHF.L.U32 R9, R0.reuse, 0x3, RZ ;  /* 0x0000000300097819 */ /* 0x040fe200000006ff */
[----:B--2---:R0:W-:Y:S04]  /*03b0*/  STS.U16 [R7+UR6+0x2200], R10 ;  /* 0x0022000a07007988 */ /* 0x0041e80008000406 */
[----:B---3--:R1:W-:Y:S04]  /*03c0*/  STS.U16 [R7+UR6+0x2000], R18 ;  /* 0x0020001207007988 */ /* 0x0083e80008000406 */
[----:B----4-:R1:W-:Y:S04]  /*03d0*/  STS.U16 [R7+UR6+0x2400], R12 ;  /* 0x0024000c07007988 */ /* 0x0103e80008000406 */
[----:B-----5:R1:W-:Y:S01]  /*03e0*/  STS.U16 [R7+UR6+0x2600], R20 ;  /* 0x0026001407007988 */ /* 0x0203e20008000406 */
[----:B0-----:R-:W-:Y:S01]  /*03f0*/  SHF.L.U32 R10, R0, 0x5, RZ ;  /* 0x00000005000a7819 */ /* 0x001fe200000006ff */
[----:B------:R-:W-:Y:S06]  /*0400*/  @!P0 BRA `(.L_x_0) ;  /* 0x0000003000cc8947 */ /* 0x000fec0003800000 */
[----:B-1----:R-:W0:Y:S01]  /*0410*/  LDC.64 R12, c[0x0][0x250] ;  /* 0x00009400ff0c7b82 */ /* 0x002e220000000a00 */
[----:B------:R-:W-:Y:S01]  /*0420*/  ULDC UR4, c[0x0][0x258] ;  /* 0x0000960000047ab9 */ /* 0x000fe20000000800 */
[----:B------:R-:W-:Y:S01]  /*0430*/  LOP3.LUT P0, RZ, R0, 0x80, RZ, 0xc0, !PT ;  /* 0x0000008000ff7812 */ /* 0x000fe2000780c0ff */
[----:B------:R-:W-:Y:S01]  /*0440*/  IMAD R17, R16, UR4, RZ ;  /* 0x0000000410117c24 */ /* 0x000fe2000f8e02ff */
[C---:B------:R-:W-:Y:S01]  /*0450*/  LOP3.LUT R18, R0.reuse, 0x7f, RZ, 0xc0, !PT ;  /* 0x0000007f00127812 */ /* 0x040fe200078ec0ff */
[----:B------:R-:W-:Y:S01]  /*0460*/  ULDC.64 UR4, c[0x0][0x218] ;  /* 0x0000860000047ab9 */ /* 0x000fe20000000a00 */
[----:B------:R-:W-:Y:S01]  /*0470*/  SEL R20, RZ, 0x110, !P0 ;  /* 0x00000110ff147807 */ /* 0x000fe20004000000 */
[----:B------:R-:W-:Y:S01]  /*0480*/  ULDC.64 UR8, c[0x0][0x220] ;  /* 0x0000880000087ab9 */ /* 0x000fe20000000a00 */
[----:B------:R-:W1:Y:S01]  /*0490*/  LDC.64 R14, c[0x0][0x260] ;  /* 0x00009800ff0e7b82 */ /* 0x000e620000000a00 */
[C---:B------:R-:W-:Y:S01]  /*04a0*/  SHF.L.U32 R19, R17.reuse, 0x1, RZ ;  /* 0x0000000111137819 */ /* 0x040fe200000006ff */
[----:B------:R-:W-:Y:S01]  /*04b0*/  IMAD.HI R17, R17, 0x2, RZ ;  /* 0x0000000211117827 */ /* 0x000fe200078e02ff */
[----:B------:R-:W-:-:S02]  /*04c0*/  LOP3.LUT R36, R0, 0x7, RZ, 0xc0, !PT ;  /* 0x0000000700247812 */ /* 0x000fc400078ec0ff */
[----:B------:R-:W-:Y:S02]  /*04d0*/  CS2R R84, SRZ ;  /* 0x0000000000547805 */ /* 0x000fe4000001ff00 */
[----:B------:R-:W-:Y:S02]  /*04e0*/  SHF.L.U32 R11, R18, 0x1, RZ ;  /* 0x00000001120b7819 */ /* 0x000fe400000006ff */
[----:B------:R-:W-:Y:S02]  /*04f0*/  CS2R R86, SRZ ;  /* 0x0000000000567805 */ /* 0x000fe4000001ff00 */
[----:B------:R-:W-:Y:S01]  /*0500*/  LOP3.LUT R21, R5, 0x10, RZ, 0xc0, !PT ;  /* 0x0000001005157812 */ /* 0x000fe200078ec0ff */
[----:B------:R-:W2:Y:S01]  /*0510*/  LDC R37, c[0x0][0x268] ;  /* 0x00009a00ff257b82 */ /* 0x000ea20000000800 */
[----:B------:R-:W-:Y:S02]  /*0520*/  LOP3.LUT R11, R20, R11, RZ, 0x3c, !PT ;  /* 0x0000000b140b7212 */ /* 0x000fe400078e3cff */
[----:B------:R-:W-:-:S02]  /*0530*/  CS2R R140, SRZ ;  /* 0x00000000008c7805 */ /* 0x000fc4000001ff00 */
[----:B------:R-:W-:Y:S02]  /*0540*/  LOP3.LUT R21, R21, 0x20, R0, 0xf8, !PT ;  /* 0x0000002015157812 */ /* 0x000fe400078ef800 */
[----:B------:R-:W-:Y:S02]  /*0550*/  CS2R R142, SRZ ;  /* 0x00000000008e7805 */ /* 0x000fe4000001ff00 */
[C---:B------:R-:W-:Y:S02]  /*0560*/  LEA.HI R20, R0.reuse, 0x58, RZ, 0x1b ;  /* 0x0000005800147811 */ /* 0x040fe400078fd8ff */
[----:B------:R-:W-:Y:S02]  /*0570*/  CS2R R132, SRZ ;  /* 0x0000000000847805 */ /* 0x000fe4000001ff00 */
[----:B------:R-:W-:Y:S01]  /*0580*/  LEA.HI R22, R0, 0x78, RZ, 0x1b ;  /* 0x0000007800167811 */ /* 0x000fe200078fd8ff */
[----:B0-----:R-:W-:Y:S01]  /*0590*/  IMAD R12, R12, UR7, RZ ;  /* 0x000000070c0c7c24 */ /* 0x001fe2000f8e02ff */
[----:B------:R-:W-:Y:S01]  /*05a0*/  MOV R180, 0xff800000 ;  /* 0xff80000000b47802 */ /* 0x000fe20000000f00 */
[-C--:B------:R-:W-:Y:S01]  /*05b0*/  IMAD R24, R4, R13.reuse, RZ ;  /* 0x0000000d04187224 */ /* 0x080fe200078e02ff */
[----:B------:R-:W-:Y:S01]  /*05c0*/  MOV R178, 0xff800000 ;  /* 0xff80000000b27802 */ /* 0x000fe20000000f00 */
[----:B------:R-:W-:Y:S01]  /*05d0*/  IMAD R20, R20, R13, RZ ;  /* 0x0000000d14147224 */ /* 0x000fe200078e02ff */
[C---:B------:R-:W-:Y:S01]  /*05e0*/  SHF.L.U32 R16, R12.reuse, 0x1, RZ ;  /* 0x000000010c107819 */ /* 0x040fe200000006ff */
[----:B------:R-:W-:Y:S01]  /*05f0*/  IMAD.HI R12, R12, 0x2, RZ ;  /* 0x000000020c0c7827 */ /* 0x000fe200078e02ff */
[----:B------:R-:W-:-:S02]  /*0600*/  CS2R R134, SRZ ;  /* 0x0000000000867805 */ /* 0x000fc4000001ff00 */
[----:B------:R-:W-:Y:S02]  /*0610*/  CS2R R152, SRZ ;  /* 0x0000000000987805 */ /* 0x000fe4000001ff00 */
[----:B------:R-:W-:Y:S01]  /*0620*/  IADD3 R197, P0, P1, R19, UR4, R16 ;  /* 0x0000000413c57c10 */ /* 0x000fe2000f91e010 */
[----:B-1----:R-:W-:Y:S01]  /*0630*/  IMAD R14, R14, UR7, RZ ;  /* 0x000000070e0e7c24 */ /* 0x002fe2000f8e02ff */
[----:B------:R-:W-:Y:S01]  /*0640*/  LOP3.LUT R19, R9, 0x30, RZ, 0xc0, !PT ;  /* 0x0000003009137812 */ /* 0x000fe200078ec0ff */
[----:B------:R-:W-:Y:S01]  /*0650*/  IMAD R23, R18, R15, RZ ;  /* 0x0000000f12177224 */ /* 0x000fe200078e02ff */
[----:B------:R-:W-:Y:S01]  /*0660*/  IADD3.X R31, R17, UR5, R12, P0, P1 ;  /* 0x00000005111f7c10 */ /* 0x000fe200087e240c */
[----:B------:R-:W-:Y:S01]  /*0670*/  IMAD R22, R22, R13, RZ ;  /* 0x0000000d16167224 */ /* 0x000fe200078e02ff */
[----:B------:R-:W-:Y:S01]  /*0680*/  LEA R38, R36, R19, 0x6 ;  /* 0x0000001324267211 */ /* 0x000fe200078e30ff */
[----:B------:R-:W-:Y:S01]  /*0690*/  IMAD.HI R26, R23, 0x2, RZ ;  /* 0x00000002171a7827 */ /* 0x000fe200078e02ff */
[----:B------:R-:W-:-:S02]  /*06a0*/  SHF.L.U32 R18, R14, 0x1, RZ ;  /* 0x000000010e127819 */ /* 0x000fc400000006ff */
[----:B------:R-:W-:Y:S02]  /*06b0*/  CS2R R154, SRZ ;  /* 0x00000000009a7805 */ /* 0x000fe4000001ff00 */
[----:B------:R-:W-:Y:S01]  /*06c0*/  SHF.L.U32 R19, R23, 0x1, RZ ;  /* 0x0000000117137819 */ /* 0x000fe200000006ff */
[----:B------:R-:W-:Y:S01]  /*06d0*/  IMAD R17, R6, R13, RZ ;  /* 0x0000000d06117224 */ /* 0x000fe200078e02ff */
[----:B------:R-:W-:Y:S01]  /*06e0*/  SHF.R.U32.HI R12, RZ, 0x7, R0 ;  /* 0x00000007ff0c7819 */ /* 0x000fe20000011600 */
[----:B------:R-:W-:Y:S01]  /*06f0*/  IMAD R36, R36, 0x110, RZ ;  /* 0x0000011024247824 */ /* 0x000fe200078e02ff */
[----:B------:R-:W-:Y:S01]  /*0700*/  IADD3 R176, P0, P1, R19, UR8, R18 ;  /* 0x0000000813b07c10 */ /* 0x000fe2000f91e012 */
[----:B------:R-:W-:Y:S01]  /*0710*/  UMOV UR4, URZ ;  /* 0x0000003f00047c82 */ /* 0x000fe20008000000 */
[----:B------:R-:W-:Y:S01]  /*0720*/  LEA.HI R18, R0, 0x38, RZ, 0x1b ;  /* 0x0000003800127811 */ /* 0x000fe200078fd8ff */
[----:B------:R-:W-:Y:S01]  /*0730*/  ULDC UR5, c[0x0][0x238] ;  /* 0x00008e0000057ab9 */ /* 0x000fe20000000800 */
[----:B------:R-:W-:-:S02]  /*0740*/  SGXT.U32 R12, R12, 0x1 ;  /* 0x000000010c0c781a */ /* 0x000fc40000000000 */
[----:B------:R-:W-:Y:S01]  /*0750*/  LOP3.LUT R16, R10, 0x200, RZ, 0xc0, !PT ;  /* 0x000002000a107812 */ /* 0x000fe200078ec0ff */
[----:B------:R-:W-:Y:S01]  /*0760*/  IMAD R19, R18, R13, RZ ;  /* 0x0000000d12137224 */ /* 0x000fe200078e02ff */
[C---:B------:R-:W-:Y:S01]  /*0770*/  LEA R18, R13.reuse, R24, 0x3 ;  /* 0x000000180d127211 */ /* 0x040fe200078e18ff */
[----:B--2---:R-:W-:Y:S01]  /*0780*/  IMAD R25, R12, R37, RZ ;  /* 0x000000250c197224 */ /* 0x004fe200078e02ff */
[----:B------:R-:W-:Y:S02]  /*0790*/  LOP3.LUT R21, R38, R21, RZ, 0x3c, !PT ;  /* 0x0000001526157212 */ /* 0x000fe400078e3cff */
[----:B------:R-:W-:Y:S02]  /*07a0*/  LEA R12, R13, R18, 0x3 ;  /* 0x000000120d0c7211 */ /* 0x000fe400078e18ff */
[----:B------:R-:W-:Y:S01]  /*07b0*/  IADD3 R16, R21, UR6, R16 ;  /* 0x0000000615107c10 */ /* 0x000fe2000fffe010 */
[----:B------:R-:W-:Y:S01]  /*07c0*/  IMAD.HI R21, R14, 0x2, RZ ;  /* 0x000000020e157827 */ /* 0x000fe200078e02ff */
[----:B------:R-:W-:-:S02]  /*07d0*/  LEA R222, P6, R18, R197, 0x1 ;  /* 0x000000c512de7211 */ /* 0x000fc400078c08ff */
[C---:B------:R-:W-:Y:S02]  /*07e0*/  LEA R14, R13.reuse, R12, 0x4 ;  /* 0x0000000c0d0e7211 */ /* 0x040fe400078e20ff */
[-C--:B------:R-:W-:Y:S02]  /*07f0*/  LEA R224, P2, R24, R197.reuse, 0x1 ;  /* 0x000000c518e07211 */ /* 0x080fe400078408ff */
[----:B------:R-:W-:Y:S02]  /*0800*/  LEA R220, P5, R12, R197, 0x1 ;  /* 0x000000c50cdc7211 */ /* 0x000fe400078a08ff */
[-C--:B------:R-:W-:Y:S02]  /*0810*/  LEA.HI.X.SX32 R223, R18, R31.reuse, 0x1, P6 ;  /* 0x0000001f12df7211 */ /* 0x080fe400030f0eff */
[----:B------:R-:W-:Y:S02]  /*0820*/  LEA R18, R13, R14, 0x3 ;  /* 0x0000000e0d127211 */ /* 0x000fe400078e18ff */
[----:B------:R-:W-:-:S02]  /*0830*/  LEA.HI.X.SX32 R225, R24, R31, 0x1, P2 ;  /* 0x0000001f18e17211 */ /* 0x000fc400010f0eff */
[----:B------:R-:W-:Y:S02]  /*0840*/  LEA R202, P2, R20, R197, 0x1 ;  /* 0x000000c514ca7211 */ /* 0x000fe400078408ff */
[----:B------:R-:W-:Y:S02]  /*0850*/  LEA.HI.X.SX32 R221, R12, R31, 0x1, P5 ;  /* 0x0000001f0cdd7211 */ /* 0x000fe400028f0eff */
[C---:B------:R-:W-:Y:S02]  /*0860*/  LEA R12, R13.reuse, R18, 0x3 ;  /* 0x000000120d0c7211 */ /* 0x040fe400078e18ff */
[----:B------:R-:W-:Y:S02]  /*0870*/  LEA R194, P6, R22, R197, 0x1 ;  /* 0x000000c516c27211 */ /* 0x000fe400078c08ff */
[----:B------:R-:W-:Y:S02]  /*0880*/  LEA.HI.X.SX32 R203, R20, R31, 0x1, P2 ;  /* 0x0000001f14cb7211 */ /* 0x000fe400010f0eff */
[----:B------:R-:W-:-:S02]  /*0890*/  LEA R20, R13, R12, 0x4 ;  /* 0x0000000c0d147211 */ /* 0x000fc400078e20ff */
[----:B------:R-:W-:Y:S02]  /*08a0*/  LEA R23, R37, R25, 0x1 ;  /* 0x0000001925177211 */ /* 0x000fe400078e08ff */
[----:B------:R-:W-:Y:S02]  /*08b0*/  LEA R216, P2, R14, R197, 0x1 ;  /* 0x000000c50ed87211 */ /* 0x000fe400078408ff */
[----:B------:R-:W-:Y:S02]  /*08c0*/  LEA.HI.X.SX32 R195, R22, R31, 0x1, P6 ;  /* 0x0000001f16c37211 */ /* 0x000fe400030f0eff */
[----:B------:R-:W-:Y:S02]  /*08d0*/  LEA R210, P3, R19, R197, 0x1 ;  /* 0x000000c513d27211 */ /* 0x000fe400078608ff */
[----:B------:R-:W-:Y:S02]  /*08e0*/  LEA R22, R13, R20, 0x3 ;  /* 0x000000140d167211 */ /* 0x000fe400078e18ff */
[----:B------:R-:W-:-:S02]  /*08f0*/  LEA R24, R37, R23, 0x1 ;  /* 0x0000001725187211 */ /* 0x000fc400078e08ff */
[----:B------:R-:W-:Y:S02]  /*0900*/  LEA.HI.X.SX32 R217, R14, R31, 0x1, P2 ;  /* 0x0000001f0ed97211 */ /* 0x000fe400010f0eff */
[----:B------:R-:W-:Y:S02]  /*0910*/  LEA R214, P2, R18, R197, 0x1 ;  /* 0x000000c512d67211 */ /* 0x000fe400078408ff */
[----:B------:R-:W-:Y:S02]  /*0920*/  LEA.HI.X.SX32 R211, R19, R31, 0x1, P3 ;  /* 0x0000001f13d37211 */ /* 0x000fe400018f0eff */
[----:B------:R-:W-:Y:S02]  /*0930*/  LEA R14, R13, R22, 0x3 ;  /* 0x000000160d0e7211 */ /* 0x000fe400078e18ff */
[----:B------:R-:W-:Y:S02]  /*0940*/  LEA R19, R37, R24, 0x1 ;  /* 0x0000001825137211 */ /* 0x000fe400078e08ff */
[----:B------:R-:W-:-:S02]  /*0950*/  LEA R212, P3, R12, R197, 0x1 ;  /* 0x000000c50cd47211 */ /* 0x000fc400078608ff */
[----:B------:R-:W-:Y:S02]  /*0960*/  LEA.HI.X.SX32 R215, R18, R31, 0x1, P2 ;  /* 0x0000001f12d77211 */ /* 0x000fe400010f0eff */
[----:B------:R-:W-:Y:S02]  /*0970*/  LEA R18, R13, R14, 0x4 ;  /* 0x0000000e0d127211 */ /* 0x000fe400078e20ff */
[----:B------:R-:W-:Y:S02]  /*0980*/  LEA R27, R37, R19, 0x1 ;  /* 0x00000013251b7211 */ /* 0x000fe400078e08ff */
[----:B------:R-:W-:Y:S02]  /*0990*/  LEA R218, P4, R17, R197, 0x1 ;  /* 0x000000c511da7211 */ /* 0x000fe400078808ff */
[----:B------:R-:W-:Y:S02]  /*09a0*/  LEA.HI.X.SX32 R213, R12, R31, 0x1, P3 ;  /* 0x0000001f0cd57211 */ /* 0x000fe400018f0eff */
[----:B------:R-:W-:-:S02]  /*09b0*/  LEA R12, R13, R18, 0x3 ;  /* 0x000000120d0c7211 */ /* 0x000fc400078e18ff */
[----:B------:R-:W-:Y:S02]  /*09c0*/  LEA R28, R37, R27, 0x1 ;  /* 0x0000001b251c7211 */ /* 0x000fe400078e08ff */
[----:B------:R-:W-:Y:S02]  /*09d0*/  LEA.HI.X.SX32 R219, R17, R31, 0x1, P4 ;  /* 0x0000001f11db7211 */ /* 0x000fe400020f0eff */
[-C--:B------:R-:W-:Y:S02]  /*09e0*/  LEA R208, P2, R20, R197.reuse, 0x1 ;  /* 0x000000c514d07211 */ /* 0x080fe400078408ff */
[----:B------:R-:W-:Y:S02]  /*09f0*/  LEA R198, P4, R12, R197, 0x1 ;  /* 0x000000c50cc67211 */ /* 0x000fe400078808ff */
[----:B------:R-:W-:Y:S02]  /*0a00*/  LEA R29, R37, R28, 0x1 ;  /* 0x0000001c251d7211 */ /* 0x000fe400078e08ff */
[----:B------:R-:W-:-:S02]  /*0a10*/  LEA.HI.X.SX32 R209, R20, R31, 0x1, P2 ;  /* 0x0000001f14d17211 */ /* 0x000fc400010f0eff */
[----:B------:R-:W-:Y:S02]  /*0a20*/  LEA R17, R13, R12, 0x3 ;  /* 0x0000000c0d117211 */ /* 0x000fe400078e18ff */
[----:B------:R-:W-:Y:S02]  /*0a30*/  LEA R204, P2, R14, R197, 0x1 ;  /* 0x000000c50ecc7211 */ /* 0x000fe400078408ff */
[----:B------:R-:W-:Y:S02]  /*0a40*/  LEA.HI.X.SX32 R199, R12, R31, 0x1, P4 ;  /* 0x0000001f0cc77211 */ /* 0x000fe400020f0eff */
[----:B------:R-:W-:Y:S02]  /*0a50*/  LEA R12, R37, R29, 0x1 ;  /* 0x0000001d250c7211 */ /* 0x000fe400078e08ff */
[-C--:B------:R-:W-:Y:S02]  /*0a60*/  LEA R206, P3, R22, R197.reuse, 0x1 ;  /* 0x000000c516ce7211 */ /* 0x080fe400078608ff */
[----:B------:R-:W-:-:S02]  /*0a70*/  LEA R196, P5, R17, R197, 0x1 ;  /* 0x000000c511c47211 */ /* 0x000fc400078a08ff */
[-C--:B------:R-:W-:Y:S02]  /*0a80*/  LEA.HI.X.SX32 R205, R14, R31.reuse, 0x1, P2 ;  /* 0x0000001f0ecd7211 */ /* 0x080fe400010f0eff */
[----:B------:R-:W-:Y:S02]  /*0a90*/  LEA R14, R37, R12, 0x1 ;  /* 0x0000000c250e7211 */ /* 0x000fe400078e08ff */
[----:B------:R-:W-:Y:S02]  /*0aa0*/  LEA.HI.X.SX32 R207, R22, R31, 0x1, P3 ;  /* 0x0000001f16cf7211 */ /* 0x000fe400018f0eff */
[----:B------:R-:W-:Y:S02]  /*0ab0*/  IADD3.X R21, R26, UR9, R21, P0, P1 ;  /* 0x000000091a157c10 */ /* 0x000fe400087e2415 */
[----:B------:R-:W-:Y:S02]  /*0ac0*/  LEA R200, P3, R18, R197, 0x1 ;  /* 0x000000c512c87211 */ /* 0x000fe400078608ff */
[----:B------:R-:W-:-:S02]  /*0ad0*/  LEA R192, P0, R25, R176, 0x1 ;  /* 0x000000b019c07211 */ /* 0x000fc400078008ff */
[----:B------:R-:W-:Y:S02]  /*0ae0*/  LEA.HI.X.SX32 R197, R17, R31, 0x1, P5 ;  /* 0x0000001f11c57211 */ /* 0x000fe400028f0eff */
[----:B------:R-:W-:Y:S02]  /*0af0*/  LEA R17, R37, R14, 0x1 ;  /* 0x0000000e25117211 */ /* 0x000fe400078e08ff */
[-C--:B------:R-:W-:Y:S02]  /*0b00*/  LEA R190, P1, R23, R176.reuse, 0x1 ;  /* 0x000000b017be7211 */ /* 0x080fe400078208ff */
[----:B------:R-:W-:Y:S02]  /*0b10*/  LEA R188, P2, R24, R176, 0x1 ;  /* 0x000000b018bc7211 */ /* 0x000fe400078408ff */
[----:B------:R-:W-:Y:S02]  /*0b20*/  LEA.HI.X.SX32 R193, R25, R21, 0x1, P0 ;  /* 0x0000001519c17211 */ /* 0x000fe400000f0eff */
[----:B------:R-:W-:-:S02]  /*0b30*/  LEA.HI.X.SX32 R201, R18, R31, 0x1, P3 ;  /* 0x0000001f12c97211 */ /* 0x000fc400018f0eff */
[-C--:B------:R-:W-:Y:S02]  /*0b40*/  LEA R186, P0, R19, R176.reuse, 0x1 ;  /* 0x000000b013ba7211 */ /* 0x080fe400078008ff */
[----:B------:R-:W-:Y:S02]  /*0b50*/  LEA R18, R37, R17, 0x1 ;  /* 0x0000001125127211 */ /* 0x000fe400078e08ff */
[-C--:B------:R-:W-:Y:S02]  /*0b60*/  LEA.HI.X.SX32 R191, R23, R21.reuse, 0x1, P1 ;  /* 0x0000001517bf7211 */ /* 0x080fe400008f0eff */
[----:B------:R-:W-:Y:S02]  /*0b70*/  LEA.HI.X.SX32 R189, R24, R21, 0x1, P2 ;  /* 0x0000001518bd7211 */ /* 0x000fe400010f0eff */
[-C--:B------:R-:W-:Y:S02]  /*0b80*/  LEA R184, P1, R27, R176.reuse, 0x1 ;  /* 0x000000b01bb87211 */ /* 0x080fe400078208ff */
[----:B------:R-:W-:-:S02]  /*0b90*/  LEA R182, P2, R28, R176, 0x1 ;  /* 0x000000b01cb67211 */ /* 0x000fc400078408ff */
[-C--:B------:R-:W-:Y:S02]  /*0ba0*/  LEA.HI.X.SX32 R187, R19, R21.reuse, 0x1, P0 ;  /* 0x0000001513bb7211 */ /* 0x080fe400000f0eff */
[----:B------:R-:W-:Y:S02]  /*0bb0*/  LEA R19, R37, R18, 0x1 ;  /* 0x0000001225137211 */ /* 0x000fe400078e08ff */
[-C--:B------:R-:W-:Y:S02]  /*0bc0*/  LEA.HI.X.SX32 R185, R27, R21.reuse, 0x1, P1 ;  /* 0x000000151bb97211 */ /* 0x080fe400008f0eff */
[----:B------:R-:W-:Y:S02]  /*0bd0*/  LEA.HI.X.SX32 R183, R28, R21, 0x1, P2 ;  /* 0x000000151cb77211 */ /* 0x000fe400010f0eff */
[-C--:B------:R-:W-:Y:S02]  /*0be0*/  LEA R26, P0, R29, R176.reuse, 0x1 ;  /* 0x000000b01d1a7211 */ /* 0x080fe400078008ff */
[----:B------:R-:W-:-:S02]  /*0bf0*/  LEA R28, P1, R12, R176, 0x1 ;  /* 0x000000b00c1c7211 */ /* 0x000fc400078208ff */
[----:B------:R-:W-:Y:S02]  /*0c00*/  LEA R20, R37, R19, 0x1 ;  /* 0x0000001325147211 */ /* 0x000fe400078e08ff */
[-C--:B------:R-:W-:Y:S02]  /*0c10*/  LEA.HI.X.SX32 R27, R29, R21.reuse, 0x1, P0 ;  /* 0x000000151d1b7211 */ /* 0x080fe400000f0eff */
[----:B------:R-:W-:Y:S02]  /*0c20*/  LEA R30, P2, R14, R176, 0x1 ;  /* 0x000000b00e1e7211 */ /* 0x000fe400078408ff */
[-C--:B------:R-:W-:Y:S02]  /*0c30*/  LEA.HI.X.SX32 R29, R12, R21.reuse, 0x1, P1 ;  /* 0x000000150c1d7211 */ /* 0x080fe400008f0eff */
[----:B------:R-:W-:Y:S02]  /*0c40*/  LEA R12, R37, R20, 0x1 ;  /* 0x00000014250c7211 */ /* 0x000fe400078e08ff */
[----:B------:R-:W-:-:S02]  /*0c50*/  LEA.HI.X.SX32 R31, R14, R21, 0x1, P2 ;  /* 0x000000150e1f7211 */ /* 0x000fc400010f0eff */
[----:B------:R-:W-:Y:S02]  /*0c60*/  LEA R32, P0, R17, R176, 0x1 ;  /* 0x000000b011207211 */ /* 0x000fe400078008ff */
[----:B------:R-:W-:Y:S02]  /*0c70*/  LEA R14, R37, R12, 0x1 ;  /* 0x0000000c250e7211 */ /* 0x000fe400078e08ff */
[-C--:B------:R-:W-:Y:S02]  /*0c80*/  LEA R34, P1, R18, R176.reuse, 0x1 ;  /* 0x000000b012227211 */ /* 0x080fe400078208ff */
[----:B------:R-:W-:Y:S02]  /*0c90*/  LEA R168, P2, R19, R176, 0x1 ;  /* 0x000000b013a87211 */ /* 0x000fe400078408ff */
[----:B------:R-:W-:Y:S02]  /*0ca0*/  LEA.HI.X.SX32 R33, R17, R21, 0x1, P0 ;  /* 0x0000001511217211 */ /* 0x000fe400000f0eff */
[----:B------:R-:W-:-:S02]  /*0cb0*/  LEA R17, R37, R14, 0x1 ;  /* 0x0000000e25117211 */ /* 0x000fc400078e08ff */
[-C--:B------:R-:W-:Y:S02]  /*0cc0*/  LEA.HI.X.SX32 R35, R18, R21.reuse, 0x1, P1 ;  /* 0x0000001512237211 */ /* 0x080fe400008f0eff */
[----:B------:R-:W-:Y:S02]  /*0cd0*/  LEA.HI.X.SX32 R169, R19, R21, 0x1, P2 ;  /* 0x0000001513a97211 */ /* 0x000fe400010f0eff */
[-C--:B------:R-:W-:Y:S02]  /*0ce0*/  LEA R170, P0, R20, R176.reuse, 0x1 ;  /* 0x000000b014aa7211 */ /* 0x080fe400078008ff */
[-C--:B------:R-:W-:Y:S02]  /*0cf0*/  LEA R172, P1, R12, R176.reuse, 0x1 ;  /* 0x000000b00cac7211 */ /* 0x080fe400078208ff */
[-C--:B------:R-:W-:Y:S02]  /*0d00*/  LEA R174, P2, R14, R176.reuse, 0x1 ;  /* 0x000000b00eae7211 */ /* 0x080fe400078408ff */
[----:B------:R-:W-:-:S02]  /*0d10*/  LEA R176, P3, R17, R176, 0x1 ;  /* 0x000000b011b07211 */ /* 0x000fc400078608ff */
[----:B------:R-:W-:Y:S02]  /*0d20*/  LOP3.LUT R19, R36, 0x30, R5, 0x78, !PT ;  /* 0x0000003024137812 */ /* 0x000fe400078e7805 */
[-C--:B------:R-:W-:Y:S02]  /*0d30*/  LEA.HI.X.SX32 R171, R20, R21.reuse, 0x1, P0 ;  /* 0x0000001514ab7211 */ /* 0x080fe400000f0eff */
[-C--:B------:R-:W-:Y:S02]  /*0d40*/  LEA.HI.X.SX32 R173, R12, R21.reuse, 0x1, P1 ;  /* 0x000000150cad7211 */ /* 0x080fe400008f0eff */
[-C--:B------:R-:W-:Y:S02]  /*0d50*/  LEA.HI.X.SX32 R175, R14, R21.reuse, 0x1, P2 ;  /* 0x000000150eaf7211 */ /* 0x080fe400010f0eff */
[----:B------:R-:W-:Y:S02]  /*0d60*/  LEA.HI.X.SX32 R177, R17, R21, 0x1, P3 ;  /* 0x0000001511b17211 */ /* 0x000fe400018f0eff */
[----:B------:R-:W-:-:S02]  /*0d70*/  MOV R14, 0x3f800000 ;  /* 0x3f800000000e7802 */ /* 0x000fc40000000f00 */
[----:B------:R-:W-:Y:S02]  /*0d80*/  MOV R18, RZ ;  /* 0x000000ff00127202 */ /* 0x000fe40000000f00 */
[----:B------:R-:W-:Y:S02]  /*0d90*/  MOV R12, RZ ;  /* 0x000000ff000c7202 */ /* 0x000fe40000000f00 */
[----:B------:R-:W-:Y:S02]  /*0da0*/  MOV R24, 0x3f800000 ;  /* 0x3f80000000187802 */ /* 0x000fe40000000f00 */
[----:B------:R-:W-:Y:S02]  /*0db0*/  LOP3.LUT R20, R38, 0x30, R5, 0x78, !PT ;  /* 0x0000003026147812 */ /* 0x000fe400078e7805 */
[C---:B------:R-:W-:Y:S02]  /*0dc0*/  LOP3.LUT R21, R11.reuse, 0x20, RZ, 0x3c, !PT ;  /* 0x000000200b157812 */ /* 0x040fe400078e3cff */
[----:B------:R-:W-:-:S02]  /*0dd0*/  LOP3.LUT R22, R11, 0x40, RZ, 0x3c, !PT ;  /* 0x000000400b167812 */ /* 0x000fc400078e3cff */
[----:B------:R-:W-:Y:S02]  /*0de0*/  LOP3.LUT R23, R11, 0x60, RZ, 0x3c, !PT ;  /* 0x000000600b177812 */ /* 0x000fe400078e3cff */
[----:B------:R-:W-:-:S07]  /*0df0*/  LOP3.LUT R17, R19, 0x40, RZ, 0x3c, !PT ;  /* 0x0000004013117812 */ /* 0x000fce00078e3cff */
.L_x_1:
[----:B------:R-:W-:-:S04]  /*0e00*/  IMAD.WIDE R36, R18, 0x2, R224 ;  /* 0x0000000212247825 */ /* 0x000fc800078e02e0 */
[C---:B------:R-:W-:Y:S01]  /*0e10*/  IMAD.WIDE R38, R18.reuse, 0x2, R222 ;  /* 0x0000000212267825 */ /* 0x040fe200078e02de */
[----:B------:R0:W2:Y:S03]  /*0e20*/  LDG.E.U16 R56, desc[UR10][R36.64] ;  /* 0x0000000a24387981 */ /* 0x0000a6000c1e1500 */
[C---:B------:R-:W-:Y:S01]  /*0e30*/  IMAD.WIDE R40, R18.reuse, 0x2, R220 ;  /* 0x0000000212287825 */ /* 0x040fe200078e02dc */
[----:B------:R1:W3:Y:S03]  /*0e40*/  LDG.E.U16 R58, desc[UR10][R38.64] ;  /* 0x0000000a263a7981 */ /* 0x0002e6000c1e1500 */
[C---:B------:R-:W-:Y:S01]  /*0e50*/  IMAD.WIDE R42, R18.reuse, 0x2, R218 ;  /* 0x00000002122a7825 */ /* 0x040fe200078e02da */
[----:B------:R4:W5:Y:S03]  /*0e60*/  LDG.E.U16 R60, desc[UR10][R40.64] ;  /* 0x0000000a283c7981 */ /* 0x000966000c1e1500 */
[C---:B------:R-:W-:Y:S01]  /*0e70*/  IMAD.WIDE R44, R18.reuse, 0x2, R216 ;  /* 0x00000002122c7825 */ /* 0x040fe200078e02d8 */
[----:B------:R4:W5:Y:S03]  /*0e80*/  LDG.E.U16 R62, desc[UR10][R42.64] ;  /* 0x0000000a2a3e7981 */ /* 0x000966000c1e1500 */
[C---:B------:R-:W-:Y:S01]  /*0e90*/  IMAD.WIDE R46, R18.reuse, 0x2, R214 ;  /* 0x00000002122e7825 */ /* 0x040fe200078e02d6 */
[----:B------:R4:W5:Y:S03]  /*0ea0*/  LDG.E.U16 R64, desc[UR10][R44.64] ;  /* 0x0000000a2c407981 */ /* 0x000966000c1e1500 */
[C---:B0-----:R-:W-:Y:S01]  /*0eb0*/  IMAD.WIDE R36, R18.reuse, 0x2, R212 ;  /* 0x0000000212247825 */ /* 0x041fe200078e02d4 */
[----:B------:R0:W5:Y:S03]  /*0ec0*/  LDG.E.U16 R66, desc[UR10][R46.64] ;  /* 0x0000000a2e427981 */ /* 0x000166000c1e1500 */
[----:B------:R-:W-:-:S02]  /*0ed0*/  IMAD.WIDE R48, R18, 0x2, R210 ;  /* 0x0000000212307825 */ /* 0x000fc400078e02d2 */
[----:B------:R-:W5:Y:S02]  /*0ee0*/  LDG.E.U16 R36, desc[UR10][R36.64] ;  /* 0x0000000a24247981 */ /* 0x000f64000c1e1500 */
[C---:B------:R-:W-:Y:S02]  /*0ef0*/  IMAD.WIDE R50, R18.reuse, 0x2, R208 ;  /* 0x0000000212327825 */ /* 0x040fe400078e02d0 */
[----:B------:R-:W5:Y:S02]  /*0f00*/  LDG.E.U16 R48, desc[UR10][R48.64] ;  /* 0x0000000a30307981 */ /* 0x000f64000c1e1500 */
[C---:B------:R-:W-:Y:S02]  /*0f10*/  IMAD.WIDE R52, R18.reuse, 0x2, R206 ;  /* 0x0000000212347825 */ /* 0x040fe400078e02ce */
[----:B------:R-:W5:Y:S02]  /*0f20*/  LDG.E.U16 R50, desc[UR10][R50.64] ;  /* 0x0000000a32327981 */ /* 0x000f64000c1e1500 */
[----:B------:R-:W-:-:S02]  /*0f30*/  IMAD.WIDE R54, R18, 0x2, R204 ;  /* 0x0000000212367825 */ /* 0x000fc400078e02cc */
[----:B------:R-:W5:Y:S02]  /*0f40*/  LDG.E.U16 R52, desc[UR10][R52.64] ;  /* 0x0000000a34347981 */ /* 0x000f64000c1e1500 */
[C---:B-1----:R-:W-:Y:S02]  /*0f50*/  IMAD.WIDE R38, R18.reuse, 0x2, R202 ;  /* 0x0000000212267825 */ /* 0x042fe400078e02ca */
[----:B------:R-:W5:Y:S02]  /*0f60*/  LDG.E.U16 R54, desc[UR10][R54.64] ;  /* 0x0000000a36367981 */ /* 0x000f64000c1e1500 */
[C---:B----4-:R-:W-:Y:S02]  /*0f70*/  IMAD.WIDE R40, R18.reuse, 0x2, R200 ;  /* 0x0000000212287825 */ /* 0x050fe400078e02c8 */
[----:B------:R-:W4:Y:S02]  /*0f80*/  LDG.E.U16 R38, desc[UR10][R38.64] ;  /* 0x0000000a26267981 */ /* 0x000f24000c1e1500 */
[----:B------:R-:W-:-:S02]  /*0f90*/  IMAD.WIDE R42, R18, 0x2, R198 ;  /* 0x00000002122a7825 */ /* 0x000fc400078e02c6 */
[----:B------:R-:W4:Y:S02]  /*0fa0*/  LDG.E.U16 R40, desc[UR10][R40.64] ;  /* 0x0000000a28287981 */ /* 0x000f24000c1e1500 */
[C---:B------:R-:W-:Y:S02]  /*0fb0*/  IMAD.WIDE R44, R18.reuse, 0x2, R196 ;  /* 0x00000002122c7825 */ /* 0x040fe400078e02c4 */
[----:B------:R-:W4:Y:S02]  /*0fc0*/  LDG.E.U16 R42, desc[UR10][R42.64] ;  /* 0x0000000a2a2a7981 */ /* 0x000f24000c1e1500 */
[----:B0-----:R-:W-:Y:S02]  /*0fd0*/  IMAD.WIDE R46, R18, 0x2, R194 ;  /* 0x00000002122e7825 */ /* 0x001fe400078e02c2 */
[----:B------:R-:W4:Y:S04]  /*0fe0*/  LDG.E.U16 R44, desc[UR10][R44.64] ;  /* 0x0000000a2c2c7981 */ /* 0x000f28000c1e1500 */
[----:B------:R-:W4:Y:S01]  /*0ff0*/  LDG.E.U16 R46, desc[UR10][R46.64] ;  /* 0x0000000a2e2e7981 */ /* 0x000f22000c1e1500 */
[----:B------:R-:W-:Y:S06]  /*1000*/  BAR.SYNC.DEFER_BLOCKING 0x0 ;  /* 0x0000000000007b1d */ /* 0x000fec0000010000 */
[----:B--2---:R-:W-:Y:S04]  /*1010*/  STS.U16 [R7+UR6], R56 ;  /* 0x0000003807007988 */ /* 0x004fe80008000406 */
[----:B---3--:R-:W-:Y:S04]  /*1020*/  STS.U16 [R7+UR6+0x200], R58 ;  /* 0x0002003a07007988 */ /* 0x008fe80008000406 */
[----:B-----5:R-:W-:Y:S04]  /*1030*/  STS.U16 [R7+UR6+0x400], R60 ;  /* 0x0004003c07007988 */ /* 0x020fe80008000406 */
[----:B------:R-:W-:Y:S04]  /*1040*/  STS.U16 [R7+UR6+0x600], R62 ;  /* 0x0006003e07007988 */ /* 0x000fe80008000406 */
[----:B------:R-:W-:Y:S04]  /*1050*/  STS.U16 [R7+UR6+0x800], R64 ;  /* 0x0008004007007988 */ /* 0x000fe80008000406 */
[----:B------:R-:W-:Y:S04]  /*1060*/  STS.U16 [R7+UR6+0xa00], R66 ;  /* 0x000a004207007988 */ /* 0x000fe80008000406 */
[----:B------:R-:W-:Y:S04]  /*1070*/  STS.U16 [R7+UR6+0xc00], R36 ;  /* 0x000c002407007988 */ /* 0x000fe80008000406 */
[----:B------:R-:W-:Y:S04]  /*1080*/  STS.U16 [R7+UR6+0xe00], R48 ;  /* 0x000e003007007988 */ /* 0x000fe80008000406 */
[----:B------:R-:W-:Y:S04]  /*1090*/  STS.U16 [R7+UR6+0x1000], R50 ;  /* 0x0010003207007988 */ /* 0x000fe80008000406 */
[----:B------:R-:W-:Y:S04]  /*10a0*/  STS.U16 [R7+UR6+0x1200], R52 ;  /* 0x0012003407007988 */ /* 0x000fe80008000406 */
[----:B------:R-:W-:Y:S04]  /*10b0*/  STS.U16 [R7+UR6+0x1400], R54 ;  /* 0x0014003607007988 */ /* 0x000fe80008000406 */
[----:B----4-:R-:W-:Y:S04]  /*10c0*/  STS.U16 [R7+UR6+0x1600], R38 ;  /* 0x0016002607007988 */ /* 0x010fe80008000406 */
[----:B------:R-:W-:Y:S04]  /*10d0*/  STS.U16 [R7+UR6+0x1800], R40 ;  /* 0x0018002807007988 */ /* 0x000fe80008000406 */
[----:B------:R-:W-:Y:S04]  /*10e0*/  STS.U16 [R7+UR6+0x1a00], R42 ;  /* 0x001a002a07007988 */ /* 0x000fe80008000406 */
[----:B------:R-:W-:Y:S04]  /*10f0*/  STS.U16 [R7+UR6+0x1c00], R44 ;  /* 0x001c002c07007988 */ /* 0x000fe80008000406 */
[----:B------:R-:W-:Y:S01]  /*1100*/  STS.U16 [R7+UR6+0x1e00], R46 ;  /* 0x001e002e07007988 */ /* 0x000fe20008000406 */
[----:B------:R-:W-:Y:S06]  /*1110*/  BAR.SYNC.DEFER_BLOCKING 0x0 ;  /* 0x0000000000007b1d */ /* 0x000fec0000010000 */
[----:B------:R-:W-:Y:S04]  /*1120*/  LDSM.16.MT88.4 R164, [R16+0x2000] ;  /* 0x0020000010a4783b */ /* 0x000fe80000004200 */
[----:B------:R-:W0:Y:S04]  /*1130*/  LDSM.16.M88.4 R100, [R20+UR6] ;  /* 0x000000061464783b */ /* 0x000e280008000200 */
[----:B------:R-:W1:Y:S04]  /*1140*/  LDSM.16.M88.4 R124, [R20+UR6+0x200] ;  /* 0x00020006147c783b */ /* 0x000e680008000200 */
[----:B------:R-:W2:Y:S04]  /*1150*/  LDSM.16.M88.4 R96, [R20+UR6+0x400] ;  /* 0x000400061460783b */ /* 0x000ea80008000200 */
[----:B------:R-:W3:Y:S04]  /*1160*/  LDSM.16.M88.4 R88, [R20+UR6+0x600] ;  /* 0x000600061458783b */ /* 0x000ee80008000200 */
[----:B------:R-:W4:Y:S04]  /*1170*/  LDSM.16.MT88.4 R156, [R16+0x2400] ;  /* 0x00240000109c783b */ /* 0x000f280000004200 */
[----:B------:R-:W5:Y:S04]  /*1180*/  LDSM.16.M88.4 R80, [R20+UR6+0x800] ;  /* 0x000800061450783b */ /* 0x000f680008000200 */
[----:B------:R-:W5:Y:S04]  /*1190*/  LDSM.16.M88.4 R76, [R20+UR6+0xa00] ;  /* 0x000a0006144c783b */ /* 0x000f680008000200 */
[----:B------:R-:W5:Y:S04]  /*11a0*/  LDSM.16.M88.4 R72, [R20+UR6+0xc00] ;  /* 0x000c00061448783b */ /* 0x000f680008000200 */
[----:B------:R-:W5:Y:S04]  /*11b0*/  LDSM.16.M88.4 R68, [R20+UR6+0xe00] ;  /* 0x000e00061444783b */ /* 0x000f680008000200 */
[----:B------:R-:W5:Y:S01]  /*11c0*/  LDSM.16.M88.4 R64, [R20+UR6+0x1000] ;  /* 0x001000061440783b */ /* 0x000f620008000200 */
[C---:B0-----:R-:W-:Y:S03]  /*11d0*/  HMMA.16816.F32 R112, R164.reuse, R100, RZ ;  /* 0x00000064a470723c */ /* 0x041fe600000018ff */
[----:B------:R-:W0:Y:S04]  /*11e0*/  LDSM.16.M88.4 R60, [R20+UR6+0x1200] ;  /* 0x00120006143c783b */ /* 0x000e280008000200 */
[----:B------:R-:W0:Y:S01]  /*11f0*/  LDSM.16.M88.4 R56, [R20+UR6+0x1400] ;  /* 0x001400061438783b */ /* 0x000e220008000200 */
[C---:B-1----:R-:W-:Y:S03]  /*1200*/  HMMA.16816.F32 R108, R164.reuse, R124, RZ ;  /* 0x0000007ca46c723c */ /* 0x042fe600000018ff */
[----:B------:R-:W1:Y:S04]  /*1210*/  LDSM.16.M88.4 R52, [R20+UR6+0x1600] ;  /* 0x001600061434783b */ /* 0x000e680008000200 */
[----:B------:R-:W1:Y:S04]  /*1220*/  LDSM.16.M88.4 R48, [R20+UR6+0x1800] ;  /* 0x001800061430783b */ /* 0x000e680008000200 */
[----:B------:R-:W1:Y:S04]  /*1230*/  LDSM.16.M88.4 R44, [R20+UR6+0x1a00] ;  /* 0x001a0006142c783b */ /* 0x000e680008000200 */
[----:B------:R-:W1:Y:S04]  /*1240*/  LDSM.16.M88.4 R40, [R20+UR6+0x1c00] ;  /* 0x001c00061428783b */ /* 0x000e680008000200 */
[----:B------:R-:W1:Y:S01]  /*1250*/  LDSM.16.M88.4 R36, [R20+UR6+0x1e00] ;  /* 0x001e00061424783b */ /* 0x000e620008000200 */
[C---:B--2---:R-:W-:Y:S06]  /*1260*/  HMMA.16816.F32 R92, R164.reuse, R96, RZ ;  /* 0x00000060a45c723c */ /* 0x044fec00000018ff */
[----:B---3--:R-:W-:Y:S06]  /*1270*/  HMMA.16816.F32 R104, R164, R88, RZ ;  /* 0x00000058a468723c */ /* 0x008fec00000018ff */
[C---:B----4-:R-:W-:Y:S06]  /*1280*/  HMMA.16816.F32 R100, R156.reuse, R102, R112 ;  /* 0x000000669c64723c */ /* 0x050fec0000001870 */
[----:B------:R-:W-:Y:S06]  /*1290*/  HMMA.16816.F32 R124, R156, R126, R108 ;  /* 0x0000007e9c7c723c */ /* 0x000fec000000186c */
[----:B-----5:R-:W-:Y:S06]  /*12a0*/  HMMA.16816.F32 R160, R164, R80, RZ ;  /* 0x00000050a4a0723c */ /* 0x020fec00000018ff */
[----:B------:R-:W-:Y:S06]  /*12b0*/  HMMA.16816.F32 R96, R156, R98, R92 ;  /* 0x000000629c60723c */ /* 0x000fec000000185c */
[----:B------:R-:W-:Y:S01]  /*12c0*/  HMMA.16816.F32 R128, R164, R76, RZ ;  /* 0x0000004ca480723c */ /* 0x000fe200000018ff */
[----:B------:R-:W-:-:S05]  /*12d0*/  FMUL R25, R100, UR5 ;  /* 0x0000000564197c20 */ /* 0x000fca0008400000 */
[----:B------:R-:W-:Y:S06]  /*12e0*/  HMMA.16816.F32 R104, R156, R90, R104 ;  /* 0x0000005a9c68723c */ /* 0x000fec0000001868 */
[C---:B------:R-:W-:Y:S06]  /*12f0*/  HMMA.16816.F32 R148, R164.reuse, R72, RZ ;  /* 0x00000048a494723c */ /* 0x040fec00000018ff */
[C---:B------:R-:W-:Y:S06]  /*1300*/  HMMA.16816.F32 R112, R164.reuse, R68, RZ ;  /* 0x00000044a470723c */ /* 0x040fec00000018ff */
[C---:B------:R-:W-:Y:S06]  /*1310*/  HMMA.16816.F32 R144, R164.reuse, R64, RZ ;  /* 0x00000040a490723c */ /* 0x040fec00000018ff */
[C---:B0-----:R-:W-:Y:S06]  /*1320*/  HMMA.16816.F32 R88, R164.reuse, R60, RZ ;  /* 0x0000003ca458723c */ /* 0x041fec00000018ff */
[C---:B------:R-:W-:Y:S06]  /*1330*/  HMMA.16816.F32 R116, R164.reuse, R56, RZ ;  /* 0x00000038a474723c */ /* 0x040fec00000018ff */
[C---:B-1----:R-:W-:Y:S06]  /*1340*/  HMMA.16816.F32 R108, R164.reuse, R52, RZ ;  /* 0x00000034a46c723c */ /* 0x042fec00000018ff */
[C---:B------:R-:W-:Y:S06]  /*1350*/  HMMA.16816.F32 R136, R164.reuse, R48, RZ ;  /* 0x00000030a488723c */ /* 0x040fec00000018ff */
[C---:B------:R-:W-:Y:S06]  /*1360*/  HMMA.16816.F32 R92, R164.reuse, R44, RZ ;  /* 0x0000002ca45c723c */ /* 0x040fec00000018ff */
[C---:B------:R-:W-:Y:S06]  /*1370*/  HMMA.16816.F32 R120, R164.reuse, R40, RZ ;  /* 0x00000028a478723c */ /* 0x040fec00000018ff */
[----:B------:R-:W-:Y:S07]  /*1380*/  HMMA.16816.F32 R164, R164, R36, RZ ;  /* 0x00000024a4a4723c */ /* 0x000fee00000018ff */
[----:B------:R-:W-:Y:S01]  /*1390*/  FMUL R36, R101, UR5 ;  /* 0x0000000565247c20 */ /* 0x000fe20008400000 */
[----:B------:R-:W-:Y:S01]  /*13a0*/  HMMA.16816.F32 R160, R156, R82, R160 ;  /* 0x000000529ca0723c */ /* 0x000fe200000018a0 */
[----:B------:R-:W-:-:S03]  /*13b0*/  FMUL R37, R124, UR5 ;  /* 0x000000057c257c20 */ /* 0x000fc60008400000 */
[----:B------:R-:W-:Y:S01]  /*13c0*/  FMNMX R36, R25, R36, !PT ;  /* 0x0000002419247209 */ /* 0x000fe20007800000 */
[----:B------:R-:W-:-:S03]  /*13d0*/  FMUL R25, R125, UR5 ;  /* 0x000000057d197c20 */ /* 0x000fc60008400000 */
[----:B------:R-:W-:Y:S01]  /*13e0*/  FMNMX R40, R37, R36, !PT ;  /* 0x0000002425287209 */ /* 0x000fe20007800000 */
[----:B------:R-:W-:Y:S01]  /*13f0*/  HMMA.16816.F32 R128, R156, R78, R128 ;  /* 0x0000004e9c80723c */ /* 0x000fe20000001880 */
[----:B------:R-:W-:Y:S02]  /*1400*/  FMUL R36, R96, UR5 ;  /* 0x0000000560247c20 */ /* 0x000fe40008400000 */
        /* <DEDUP_REMOVED lines=63> */
[----:B------:R-:W-:-:S03]  /*1800*/  IMAD.WIDE R38, R12, 0x2, R188 ;  /* 0x000000020c267825 */ /* 0x000fc600078e02bc */
[----:B------:R-:W-:Y:S01]  /*1810*/  FMNMX R40, R36, R25, !PT ;  /* 0x0000001924287209 */ /* 0x000fe20007800000 */
[----:B------:R-:W-:Y:S01]  /*1820*/  FMUL R25, R165, UR5 ;  /* 0x00000005a5197c20 */ /* 0x000fe20008400000 */
[C---:B------:R-:W-:Y:S01]  /*1830*/  IMAD.WIDE R36, R12.reuse, 0x2, R192 ;  /* 0x000000020c247825 */ /* 0x040fe200078e02c0 */
[----:B------:R-:W2:Y:S03]  /*1840*/  LDG.E.U16 R49, desc[UR10][R38.64] ;  /* 0x0000000a26317981 */ /* 0x000ea6000c1e1500 */
[----:B------:R-:W-:Y:S01]  /*1850*/  FMNMX R25, R25, R40, !PT ;  /* 0x0000002819197209 */ /* 0x000fe20007800000 */
[C---:B------:R-:W-:Y:S01]  /*1860*/  IMAD.WIDE R62, R12.reuse, 0x2, R170 ;  /* 0x000000020c3e7825 */ /* 0x040fe200078e02aa */
[----:B------:R0:W3:Y:S03]  /*1870*/  LDG.E.U16 R48, desc[UR10][R36.64] ;  /* 0x0000000a24307981 */ /* 0x0000e6000c1e1500 */
[----:B------:R-:W-:-:S02]  /*1880*/  IMAD.WIDE R50, R12, 0x2, R190 ;  /* 0x000000020c327825 */ /* 0x000fc400078e02be */
[----:B------:R-:W4:Y:S02]  /*1890*/  LDG.E.U16 R62, desc[UR10][R62.64] ;  /* 0x0000000a3e3e7981 */ /* 0x000f24000c1e1500 */
[C---:B------:R-:W-:Y:S02]  /*18a0*/  IMAD.WIDE R40, R12.reuse, 0x2, R184 ;  /* 0x000000020c287825 */ /* 0x040fe400078e02b8 */
[----:B------:R-:W5:Y:S02]  /*18b0*/  LDG.E.U16 R50, desc[UR10][R50.64] ;  /* 0x0000000a32327981 */ /* 0x000f64000c1e1500 */
[C---:B------:R-:W-:Y:S02]  /*18c0*/  IMAD.WIDE R46, R12.reuse, 0x2, R30 ;  /* 0x000000020c2e7825 */ /* 0x040fe400078e021e */
[----:B------:R-:W2:Y:S02]  /*18d0*/  LDG.E.U16 R52, desc[UR10][R40.64] ;  /* 0x0000000a28347981 */ /* 0x000ea4000c1e1500 */
        /* <DEDUP_REMOVED lines=8> */
[C---:B0-----:R-:W-:Y:S02]  /*1960*/  IMAD.WIDE R36, R12.reuse, 0x2, R34 ;  /* 0x000000020c247825 */ /* 0x041fe400078e0222 */
[----:B------:R-:W5:Y:S02]  /*1970*/  LDG.E.U16 R53, desc[UR10][R44.64] ;  /* 0x0000000a2c357981 */ /* 0x000f64000c1e1500 */
[C---:B------:R-:W-:Y:S02]  /*1980*/  IMAD.WIDE R38, R12.reuse, 0x2, R174 ;  /* 0x000000020c267825 */ /* 0x040fe400078e02ae */
[----:B------:R0:W5:Y:S02]  /*1990*/  LDG.E.U16 R55, desc[UR10][R36.64] ;  /* 0x0000000a24377981 */ /* 0x000164000c1e1500 */
[----:B------:R-:W-:-:S02]  /*19a0*/  IMAD.WIDE R66, R12, 0x2, R186 ;  /* 0x000000020c427825 */ /* 0x000fc400078e02ba */
[----:B------:R1:W5:Y:S02]  /*19b0*/  LDG.E.U16 R57, desc[UR10][R38.64] ;  /* 0x0000000a26397981 */ /* 0x000364000c1e1500 */
[C---:B------:R-:W-:Y:S02]  /*19c0*/  IMAD.WIDE R68, R12.reuse, 0x2, R28 ;  /* 0x000000020c447825 */ /* 0x040fe400078e021c */
[----:B------:R-:W5:Y:S02]  /*19d0*/  LDG.E.U16 R66, desc[UR10][R66.64] ;  /* 0x0000000a42427981 */ /* 0x000f64000c1e1500 */
[C---:B------:R-:W-:Y:S02]  /*19e0*/  IMAD.WIDE R70, R12.reuse, 0x2, R168 ;  /* 0x000000020c467825 */ /* 0x040fe400078e02a8 */
[----:B------:R-:W5:Y:S02]  /*19f0*/  LDG.E.U16 R68, desc[UR10][R68.64] ;  /* 0x0000000a44447981 */ /* 0x000f64000c1e1500 */
[----:B------:R-:W-:-:S02]  /*1a00*/  IMAD.WIDE R74, R12, 0x2, R176 ;  /* 0x000000020c4a7825 */ /* 0x000fc400078e02b0 */
[----:B------:R-:W5:Y:S04]  /*1a10*/  LDG.E.U16 R70, desc[UR10][R70.64] ;  /* 0x0000000a46467981 */ /* 0x000f68000c1e1500 */
[----:B------:R-:W5:Y:S01]  /*1a20*/  LDG.E.U16 R74, desc[UR10][R74.64] ;  /* 0x0000000a4a4a7981 */ /* 0x000f62000c1e1500 */
[----:B0-----:R-:W-:Y:S01]  /*1a30*/  FMUL R36, R102, UR5 ;  /* 0x0000000566247c20 */ /* 0x001fe20008400000 */
[----:B------:R-:W-:Y:S01]  /*1a40*/  FMUL R37, R103, UR5 ;  /* 0x0000000567257c20 */ /* 0x000fe20008400000 */
[----:B-1----:R-:W-:Y:S01]  /*1a50*/  FMUL R38, R126, UR5 ;  /* 0x000000057e267c20 */ /* 0x002fe20008400000 */
[----:B------:R-:W0:Y:S03]  /*1a60*/  SHFL.BFLY PT, R60, R25, 0x2, 0x1f ;  /* 0x0c401f00193c7f89 */ /* 0x000e2600000e0000 */
[----:B------:R-:W-:Y:S01]  /*1a70*/  FMNMX R37, R36, R37, !PT ;  /* 0x0000002524257209 */ /* 0x000fe20007800000 */
[----:B------:R-:W-:Y:S01]  /*1a80*/  FMUL R36, R127, UR5 ;  /* 0x000000057f247c20 */ /* 0x000fe20008400000 */
[----:B------:R-:W-:Y:S02]  /*1a90*/  BAR.SYNC.DEFER_BLOCKING 0x0 ;  /* 0x0000000000007b1d */ /* 0x000fe40000010000 */
        /* <DEDUP_REMOVED lines=56> */
[----:B------:R-:W-:-:S04]  /*1e20*/  FMNMX R37, R37, R36, !PT ;  /* 0x0000002425257209 */ /* 0x000fc80007800000 */
[----:B------:R-:W-:-:S05]  /*1e30*/  FMNMX R43, R38, R37, !PT ;  /* 0x00000025262b7209 */ /* 0x000fca0007800000 */
[----:B------:R-:W1:Y:S01]  /*1e40*/  SHFL.BFLY PT, R44, R43, 0x2, 0x1f ;  /* 0x0c401f002b2c7f89 */ /* 0x000e6200000e0000 */
[----:B0-----:R-:W-:-:S05]  /*1e50*/  FMNMX R60, R25, R60, !PT ;  /* 0x0000003c193c7209 */ /* 0x001fca0007800000 */
[----:B------:R-:W0:Y:S01]  /*1e60*/  SHFL.BFLY PT, R25, R60, 0x1, 0x1f ;  /* 0x0c201f003c197f89 */ /* 0x000e2200000e0000 */
[----:B-1----:R-:W-:-:S05]  /*1e70*/  FMNMX R51, R43, R44, !PT ;  /* 0x0000002c2b337209 */ /* 0x002fca0007800000 */
[----:B------:R-:W1:Y:S01]  /*1e80*/  SHFL.BFLY PT, R76, R51, 0x1, 0x1f ;  /* 0x0c201f00334c7f89 */ /* 0x000e6200000e0000 */
[----:B0-----:R-:W-:-:S04]  /*1e90*/  FMNMX R25, R60, R25, !PT ;  /* 0x000000193c197209 */ /* 0x001fc80007800000 */
[----:B------:R-:W-:-:S05]  /*1ea0*/  FMNMX R25, R25, R180, !PT ;  /* 0x000000b419197209 */ /* 0x000fca0007800000 */
[--C-:B------:R-:W-:Y:S01]  /*1eb0*/  FFMA R89, R89, UR5, -R25.reuse ;  /* 0x0000000559597c23 */ /* 0x100fe20008000819 */
[----:B------:R-:W-:-:S03]  /*1ec0*/  FFMA R97, R97, UR5, -R25 ;  /* 0x0000000561617c23 */ /* 0x000fc60008000819 */
[----:B------:R-:W-:Y:S01]  /*1ed0*/  FMUL R37, R89, 1.4426950216293334961 ;  /* 0x3fb8aa3b59257820 */ /* 0x000fe20000400000 */
[----:B------:R-:W-:Y:S01]  /*1ee0*/  FMUL R97, R97, 1.4426950216293334961 ;  /* 0x3fb8aa3b61617820 */ /* 0x000fe20000400000 */
[----:B-1----:R-:W-:Y:S01]  /*1ef0*/  FMNMX R89, R51, R76, !PT ;  /* 0x0000004c33597209 */ /* 0x002fe20007800000 */
[----:B------:R-:W-:-:S04]  /*1f00*/  FADD R51, -R25, R180 ;  /* 0x000000b419337221 */ /* 0x000fc80000000100 */
[----:B------:R-:W-:Y:S01]  /*1f10*/  FMUL R51, R51, 1.4426950216293334961 ;  /* 0x3fb8aa3b33337820 */ /* 0x000fe20000400000 */
[----:B------:R-:W-:Y:S01]  /*1f20*/  FMNMX R89, R89, R178, !PT ;  /* 0x000000b259597209 */ /* 0x000fe20007800000 */
[----:B------:R-:W-:Y:S01]  /*1f30*/  MUFU.EX2 R158, R97 ;  /* 0x00000061009e7308 */ /* 0x000fe20000000800 */
[--C-:B------:R-:W-:Y:S01]  /*1f40*/  FFMA R105, R105, UR5, -R25.reuse ;  /* 0x0000000569697c23 */ /* 0x100fe20008000819 */
[----:B------:R-:W-:Y:S02]  /*1f50*/  FFMA R112, R112, UR5, -R25 ;  /* 0x0000000570707c23 */ /* 0x000fe40008000819 */
[----:B------:R-:W-:-:S04]  /*1f60*/  FFMA R99, R99, UR5, -R89 ;  /* 0x0000000563637c23 */ /* 0x000fc80008000859 */
[----:B------:R-:W-:Y:S01]  /*1f70*/  MUFU.EX2 R97, R51 ;  /* 0x0000003300617308 */ /* 0x000fe20000000800 */
[----:B------:R-:W-:Y:S01]  /*1f80*/  FMUL R105, R105, 1.4426950216293334961 ;  /* 0x3fb8aa3b69697820 */ /* 0x000fe20000400000 */
[--C-:B------:R-:W-:Y:S01]  /*1f90*/  FFMA R100, R100, UR5, -R25.reuse ;  /* 0x0000000564647c23 */ /* 0x100fe20008000819 */
[--C-:B------:R-:W-:Y:S01]  /*1fa0*/  FFMA R101, R101, UR5, -R25.reuse ;  /* 0x0000000565657c23 */ /* 0x100fe20008000819 */
[----:B------:R-:W-:Y:S01]  /*1fb0*/  FMUL R99, R99, 1.4426950216293334961 ;  /* 0x3fb8aa3b63637820 */ /* 0x000fe20000400000 */
[--C-:B------:R-:W-:Y:S01]  /*1fc0*/  FFMA R124, R124, UR5, -R25.reuse ;  /* 0x000000057c7c7c23 */ /* 0x100fe20008000819 */
[----:B------:R-:W-:Y:S01]  /*1fd0*/  FFMA R125, R125, UR5, -R25 ;  /* 0x000000057d7d7c23 */ /* 0x000fe20008000819 */
[--C-:B------:R-:W-:Y:S01]  /*1fe0*/  FFMA R126, R126, UR5, -R89.reuse ;  /* 0x000000057e7e7c23 */ /* 0x100fe20008000859 */
[--C-:B------:R-:W-:Y:S01]  /*1ff0*/  FFMA R127, R127, UR5, -R89.reuse ;  /* 0x000000057f7f7c23 */ /* 0x100fe20008000859 */
[----:B---3--:R-:W-:Y:S04]  /*2000*/  STS.U16 [R11+UR6], R48 ;  /* 0x000000300b007988 */ /* 0x008fe80008000406 */
[----:B----4-:R-:W-:Y:S04]  /*2010*/  STS.U16 [R11+UR6+0x1800], R62 ;  /* 0x0018003e0b007988 */ /* 0x010fe80008000406 */
[----:B--2---:R-:W-:Y:S04]  /*2020*/  STS.U16 [R11+UR6+0x800], R52 ;  /* 0x000800340b007988 */ /* 0x004fe80008000406 */
[----:B-----5:R0:W-:Y:S04]  /*2030*/  STS.U16 [R11+UR6+0x1000], R56 ;  /* 0x001000380b007988 */ /* 0x0201e80008000406 */
        /* <DEDUP_REMOVED lines=9> */
[----:B------:R1:W-:Y:S04]  /*20d0*/  STS.U16 [R23+UR6+0xe00], R68 ;  /* 0x000e004417007988 */ /* 0x0003e80008000406 */
[----:B------:R-:W-:Y:S04]  /*20e0*/  STS.U16 [R23+UR6+0x1600], R70 ;  /* 0x0016004617007988 */ /* 0x000fe80008000406 */
[----:B------:R-:W-:Y:S01]  /*20f0*/  STS.U16 [R23+UR6+0x1e00], R74 ;  /* 0x001e004a17007988 */ /* 0x000fe20008000406 */
[----:B------:R-:W-:Y:S01]  /*2100*/  BAR.SYNC.DEFER_BLOCKING 0x0 ;  /* 0x0000000000007b1d */ /* 0x000fe20000010000 */
[----:B0-----:R-:W-:Y:S01]  /*2110*/  FADD R56, -R89, R178 ;  /* 0x000000b259387221 */ /* 0x001fe20000000100 */
[----:B------:R-:W-:Y:S01]  /*2120*/  FMUL R60, R100, 1.4426950216293334961 ;  /* 0x3fb8aa3b643c7820 */ /* 0x000fe20000400000 */
[----:B------:R-:W-:Y:S01]  /*2130*/  FMUL R61, R101, 1.4426950216293334961 ;  /* 0x3fb8aa3b653d7820 */ /* 0x000fe20000400000 */
[--C-:B------:R-:W-:Y:S01]  /*2140*/  FFMA R102, R102, UR5, -R89.reuse ;  /* 0x0000000566667c23 */ /* 0x100fe20008000859 */
[----:B------:R-:W-:Y:S01]  /*2150*/  FFMA R103, R103, UR5, -R89 ;  /* 0x0000000567677c23 */ /* 0x000fe20008000859 */
[----:B------:R0:W-:Y:S01]  /*2160*/  MUFU.EX2 R156, R105 ;  /* 0x00000069009c7308 */ /* 0x0001e20000000800 */
[----:B------:R-:W-:Y:S01]  /*2170*/  FMUL R69, R124, 1.4426950216293334961 ;  /* 0x3fb8aa3b7c457820 */ /* 0x000fe20000400000 */
[----:B------:R-:W-:Y:S01]  /*2180*/  FMUL R72, R125, 1.4426950216293334961 ;  /* 0x3fb8aa3b7d487820 */ /* 0x000fe20000400000 */
[----:B------:R-:W-:Y:S01]  /*2190*/  FMUL R76, R126, 1.4426950216293334961 ;  /* 0x3fb8aa3b7e4c7820 */ /* 0x000fe20000400000 */
[----:B------:R-:W-:Y:S01]  /*21a0*/  FMUL R73, R127, 1.4426950216293334961 ;  /* 0x3fb8aa3b7f497820 */ /* 0x000fe20000400000 */
[----:B------:R-:W-:Y:S01]  /*21b0*/  FMUL R102, R102, 1.4426950216293334961 ;  /* 0x3fb8aa3b66667820 */ /* 0x000fe20000400000 */
[----:B0-----:R-:W-:Y:S01]  /*21c0*/  FMUL R105, R112, 1.4426950216293334961 ;  /* 0x3fb8aa3b70697820 */ /* 0x001fe20000400000 */
[----:B------:R-:W0:Y:S04]  /*21d0*/  LDSM.16.M88.4 R48, [R19+UR6] ;  /* 0x000000061330783b */ /* 0x000e280008000200 */
[----:B------:R-:W2:Y:S01]  /*21e0*/  LDSM.16.M88.4 R52, [R19+UR6+0x800] ;  /* 0x000800061334783b */ /* 0x000ea20008000200 */
[----:B------:R3:W-:Y:S01]  /*21f0*/  MUFU.EX2 R112, R99 ;  /* 0x0000006300707308 */ /* 0x0007e20000000800 */
[----:B------:R-:W-:Y:S01]  /*2200*/  FMUL R103, R103, 1.4426950216293334961 ;  /* 0x3fb8aa3b67677820 */ /* 0x000fe20000400000 */
[----:B------:R-:W-:Y:S01]  /*2210*/  FFMA R40, R128, UR5, -R25 ;  /* 0x0000000580287c23 */ /* 0x000fe20008000819 */
[----:B------:R-:W-:Y:S01]  /*2220*/  LDSM.16.M88.4 R64, [R19+UR6+0x1800] ;  /* 0x001800061340783b */ /* 0x000fe20008000200 */
[----:B---3--:R-:W-:-:S04]  /*2230*/  FMUL R99, R56, 1.4426950216293334961 ;  /* 0x3fb8aa3b38637820 */ /* 0x008fc80000400000 */
[----:B------:R-:W-:Y:S01]  /*2240*/  MUFU.EX2 R60, R60 ;  /* 0x0000003c003c7308 */ /* 0x000fe20000000800 */
[----:B------:R-:W3:Y:S07]  /*2250*/  LDSM.16.M88.4 R56, [R19+UR6+0x1000] ;  /* 0x001000061338783b */ /* 0x000eee0008000200 */
[----:B------:R-:W1:Y:S01]  /*2260*/  MUFU.EX2 R61, R61 ;  /* 0x0000003d003d7308 */ /* 0x000e620000000800 */
[----:B------:R-:W-:-:S07]  /*2270*/  FFMA R96, R96, UR5, -R25 ;  /* 0x0000000560607c23 */ /* 0x000fce0008000819 */
[----:B------:R-:W-:Y:S08]  /*2280*/  MUFU.EX2 R69, R69 ;  /* 0x0000004500457308 */ /* 0x000ff00000000800 */
[----:B------:R-:W4:Y:S08]  /*2290*/  MUFU.EX2 R72, R72 ;  /* 0x0000004800487308 */ /* 0x000f300000000800 */
[----:B------:R-:W-:Y:S08]  /*22a0*/  MUFU.EX2 R71, R102 ;  /* 0x0000006600477308 */ /* 0x000ff00000000800 */
[----:B------:R-:W-:Y:S08]  /*22b0*/  MUFU.EX2 R78, R103 ;  /* 0x00000067004e7308 */ /* 0x000ff00000000800 */
[----:B------:R-:W-:Y:S08]  /*22c0*/  MUFU.EX2 R76, R76 ;  /* 0x0000004c004c7308 */ /* 0x000ff00000000800 */
[----:B------:R-:W-:Y:S08]  /*22d0*/  MUFU.EX2 R73, R73 ;  /* 0x0000004900497308 */ /* 0x000ff00000000800 */
[----:B------:R-:W5:Y:S01]  /*22e0*/  MUFU.EX2 R99, R99 ;  /* 0x0000006300637308 */ /* 0x000f620000000800 */
[----:B------:R-:W-:Y:S01]  /*22f0*/  FMUL R41, R40, 1.4426950216293334961 ;  /* 0x3fb8aa3b28297820 */ /* 0x000fe20000400000 */
[--C-:B------:R-:W-:Y:S01]  /*2300*/  FFMA R40, R129, UR5, -R25.reuse ;  /* 0x0000000581287c23 */ /* 0x100fe20008000819 */
[----:B------:R-:W-:Y:S01]  /*2310*/  FMUL R81, R96, 1.4426950216293334961 ;  /* 0x3fb8aa3b60517820 */ /* 0x000fe20000400000 */
[----:B------:R-:W-:-:S02]  /*2320*/  FFMA R108, R108, UR5, -R25 ;  /* 0x000000056c6c7c23 */ /* 0x000fc40008000819 */
[----:B------:R-:W-:Y:S01]  /*2330*/  FMUL R40, R40, 1.4426950216293334961 ;  /* 0x3fb8aa3b28287820 */ /* 0x000fe20000400000 */
[----:B------:R-:W-:Y:S01]  /*2340*/  FFMA R107, R107, UR5, -R89 ;  /* 0x000000056b6b7c23 */ /* 0x000fe20008000859 */
[----:B-1----:R-:W-:Y:S01]  /*2350*/  FADD R68, R60, R61 ;  /* 0x0000003d3c447221 */ /* 0x002fe20000000000 */
[----:B------:R-:W1:Y:S01]  /*2360*/  MUFU.EX2 R81, R81 ;  /* 0x0000005100517308 */ /* 0x000e620000000800 */
[----:B------:R-:W-:Y:S01]  /*2370*/  F2FP.F16.F32.PACK_AB R60, R61, R60 ;  /* 0x0000003c3d3c723e */ /* 0x000fe200000000ff */
[----:B------:R-:W-:Y:S01]  /*2380*/  FFMA R104, R104, UR5, -R25 ;  /* 0x0000000568687c23 */ /* 0x000fe20008000819 */
[--C-:B------:R-:W-:Y:S01]  /*2390*/  FFMA R98, R98, UR5, -R89.reuse ;  /* 0x0000000562627c23 */ /* 0x100fe20008000859 */
[----:B------:R-:W-:Y:S01]  /*23a0*/  FFMA R106, R106, UR5, -R89 ;  /* 0x000000056a6a7c23 */ /* 0x000fe20008000859 */
[C---:B------:R-:W-:Y:S01]  /*23b0*/  FMUL R84, R97.reuse, R84 ;  /* 0x0000005461547220 */ /* 0x040fe20000400000 */
[----:B------:R-:W-:Y:S01]  /*23c0*/  FMUL R85, R97, R85 ;  /* 0x0000005561557220 */ /* 0x000fe20000400000 */
[----:B----4-:R-:W-:Y:S01]  /*23d0*/  F2FP.F16.F32.PACK_AB R62, R72, R69 ;  /* 0x00000045483e723e */ /* 0x010fe200000000ff */
[----:B------:R4:W-:Y:S01]  /*23e0*/  MUFU.EX2 R124, R40 ;  /* 0x00000028007c7308 */ /* 0x0009e20000000800 */
[C---:B-----5:R-:W-:Y:S01]  /*23f0*/  FMUL R86, R99.reuse, R86 ;  /* 0x0000005663567220 */ /* 0x060fe20000400000 */
[----:B------:R-:W-:Y:S01]  /*2400*/  FMUL R87, R99, R87 ;  /* 0x0000005763577220 */ /* 0x000fe20000400000 */
[----:B------:R-:W-:-:S02]  /*2410*/  F2FP.F16.F32.PACK_AB R61, R78, R71 ;  /* 0x000000474e3d723e */ /* 0x000fc400000000ff */
[----:B------:R-:W-:Y:S01]  /*2420*/  F2FP.F16.F32.PACK_AB R63, R73, R76 ;  /* 0x0000004c493f723e */ /* 0x000fe200000000ff */
[--C-:B------:R-:W-:Y:S01]  /*2430*/  FFMA R117, R117, UR5, -R25.reuse ;  /* 0x0000000575757c23 */ /* 0x100fe20008000819 */
[----:B------:R-:W-:Y:S01]  /*2440*/  FFMA R121, R121, UR5, -R25 ;  /* 0x0000000579797c23 */ /* 0x000fe20008000819 */
[----:B------:R-:W-:Y:S01]  /*2450*/  FMUL R140, R97, R140 ;  /* 0x0000008c618c7220 */ /* 0x000fe20000400000 */
[----:B----4-:R-:W-:Y:S01]  /*2460*/  FMUL R40, R108, 1.4426950216293334961 ;  /* 0x3fb8aa3b6c287820 */ /* 0x010fe20000400000 */
[----:B------:R-:W-:Y:S01]  /*2470*/  FMUL R108, R107, 1.4426950216293334961 ;  /* 0x3fb8aa3b6b6c7820 */ /* 0x000fe20000400000 */
[----:B------:R-:W-:Y:S01]  /*2480*/  FMUL R141, R97, R141 ;  /* 0x0000008d618d7220 */ /* 0x000fe20000400000 */
[C---:B------:R-:W-:Y:S01]  /*2490*/  FMUL R142, R99.reuse, R142 ;  /* 0x0000008e638e7220 */ /* 0x040fe20000400000 */
[----:B------:R-:W-:Y:S01]  /*24a0*/  FMUL R143, R99, R143 ;  /* 0x0000008f638f7220 */ /* 0x000fe20000400000 */
[----:B------:R-:W-:Y:S01]  /*24b0*/  FMUL R104, R104, 1.4426950216293334961 ;  /* 0x3fb8aa3b68687820 */ /* 0x000fe20000400000 */
[----:B------:R-:W-:Y:S01]  /*24c0*/  FMUL R98, R98, 1.4426950216293334961 ;  /* 0x3fb8aa3b62627820 */ /* 0x000fe20000400000 */
[----:B------:R-:W-:Y:S01]  /*24d0*/  FMUL R106, R106, 1.4426950216293334961 ;  /* 0x3fb8aa3b6a6a7820 */ /* 0x000fe20000400000 */
[----:B------:R-:W-:Y:S01]  /*24e0*/  FMUL R39, R117, 1.4426950216293334961 ;  /* 0x3fb8aa3b75277820 */ /* 0x000fe20000400000 */
[----:B------:R-:W-:Y:S01]  /*24f0*/  FMUL R47, R121, 1.4426950216293334961 ;  /* 0x3fb8aa3b792f7820 */ /* 0x000fe20000400000 */
[----:B------:R-:W-:Y:S01]  /*2500*/  FADD R71, R71, R78 ;  /* 0x0000004e47477221 */ /* 0x000fe20000000000 */
[----:B0-----:R-:W-:Y:S01]  /*2510*/  HMMA.16816.F32 R84, R60, R48, R84 ;  /* 0x000000303c54723c */ /* 0x001fe20000001854 */
[----:B------:R-:W0:Y:S02]  /*2520*/  MUFU.EX2 R159, R104 ;  /* 0x00000068009f7308 */ /* 0x000e240000000800 */
[----:B------:R-:W-:-:S03]  /*2530*/  FADD R76, R76, R71 ;  /* 0x000000474c4c7221 */ /* 0x000fc60000000000 */
[----:B--2---:R-:W-:Y:S01]  /*2540*/  HMMA.16816.F32 R140, R60, R52, R140 ;  /* 0x000000343c8c723c */ /* 0x004fe2000000188c */
[----:B------:R-:W-:Y:S02]  /*2550*/  FADD R49, R69, R68 ;  /* 0x0000004445317221 */ /* 0x000fe40000000000 */
[----:B------:R-:W2:Y:S02]  /*2560*/  MUFU.EX2 R121, R98 ;  /* 0x0000006200797308 */ /* 0x000ea40000000800 */
[----:B------:R-:W-:-:S06]  /*2570*/  FADD R48, R72, R49 ;  /* 0x0000003148307221 */ /* 0x000fcc0000000000 */
[----:B------:R-:W-:Y:S01]  /*2580*/  MUFU.EX2 R117, R106 ;  /* 0x0000006a00757308 */ /* 0x000fe20000000800 */
[----:B------:R-:W-:-:S07]  /*2590*/  FADD R52, R73, R76 ;  /* 0x0000004c49347221 */ /* 0x000fce0000000000 */
[----:B------:R-:W4:Y:S01]  /*25a0*/  MUFU.EX2 R108, R108 ;  /* 0x0000006c006c7308 */ /* 0x000f220000000800 */
[----:B-1----:R-:W-:Y:S01]  /*25b0*/  F2FP.F16.F32.PACK_AB R76, R158, R81 ;  /* 0x000000519e4c723e */ /* 0x002fe200000000ff */
[----:B------:R-:W-:Y:S01]  /*25c0*/  FADD R49, R81, R48 ;  /* 0x0000003051317221 */ /* 0x000fe20000000000 */
[----:B------:R-:W1:Y:S01]  /*25d0*/  LDSM.16.M88.4 R72, [R17+UR6] ;  /* 0x000000061148783b */ /* 0x000e620008000200 */
[C---:B------:R-:W-:Y:S01]  /*25e0*/  FMUL R68, R97.reuse, R132 ;  /* 0x0000008461447220 */ /* 0x040fe20000400000 */
[----:B------:R-:W-:Y:S01]  /*25f0*/  FMUL R69, R97, R133 ;  /* 0x0000008561457220 */ /* 0x000fe20000400000 */
[C---:B------:R-:W-:Y:S01]  /*2600*/  FMUL R70, R99.reuse, R134 ;  /* 0x0000008663467220 */ /* 0x040fe20000400000 */
[----:B------:R-:W5:Y:S01]  /*2610*/  LDSM.16.M88.4 R80, [R17+UR6+0x800] ;  /* 0x000800061150783b */ /* 0x000f620008000200 */
[----:B------:R-:W-:Y:S01]  /*2620*/  FMUL R71, R99, R135 ;  /* 0x0000008763477220 */ /* 0x000fe20000400000 */
[----:B------:R-:W-:Y:S01]  /*2630*/  FMUL R152, R97, R152 ;  /* 0x0000009861987220 */ /* 0x000fe20000400000 */
[----:B------:R-:W-:Y:S01]  /*2640*/  FMUL R154, R99, R154 ;  /* 0x0000009a639a7220 */ /* 0x000fe20000400000 */
[----:B------:R-:W-:Y:S01]  /*2650*/  FMUL R153, R97, R153 ;  /* 0x0000009961997220 */ /* 0x000fe20000400000 */
[----:B------:R-:W-:Y:S01]  /*2660*/  FMUL R155, R99, R155 ;  /* 0x0000009b639b7220 */ /* 0x000fe20000400000 */
[----:B------:R-:W-:Y:S01]  /*2670*/  FFMA R160, R160, UR5, -R25 ;  /* 0x00000005a0a07c23 */ /* 0x000fe20008000819 */
[--C-:B------:R-:W-:Y:S01]  /*2680*/  FFMA R162, R162, UR5, -R89.reuse ;  /* 0x00000005a2a27c23 */ /* 0x100fe20008000859 */
[--C-:B------:R-:W-:Y:S01]  /*2690*/  FFMA R163, R163, UR5, -R89.reuse ;  /* 0x00000005a3a37c23 */ /* 0x100fe20008000859 */
[--C-:B------:R-:W-:Y:S01]  /*26a0*/  FFMA R130, R130, UR5, -R89.reuse ;  /* 0x0000000582827c23 */ /* 0x100fe20008000859 */
[----:B------:R-:W-:Y:S01]  /*26b0*/  FFMA R131, R131, UR5, -R89 ;  /* 0x0000000583837c23 */ /* 0x000fe20008000859 */
[----:B------:R-:W-:Y:S01]  /*26c0*/  FFMA R161, R161, UR5, -R25 ;  /* 0x00000005a1a17c23 */ /* 0x000fe20008000819 */
[----:B---3--:R-:W-:Y:S01]  /*26d0*/  HMMA.16816.F32 R68, R60, R56, R68 ;  /* 0x000000383c44723c */ /* 0x008fe20000001844 */
[----:B0-----:R-:W-:-:S02]  /*26e0*/  F2FP.F16.F32.PACK_AB R78, R156, R159 ;  /* 0x0000009f9c4e723e */ /* 0x001fc400000000ff */
[----:B--2---:R-:W-:Y:S02]  /*26f0*/  F2FP.F16.F32.PACK_AB R77, R112, R121 ;  /* 0x00000079704d723e */ /* 0x004fe400000000ff */
[----:B----4-:R-:W-:Y:S01]  /*2700*/  F2FP.F16.F32.PACK_AB R79, R108, R117 ;  /* 0x000000756c4f723e */ /* 0x010fe200000000ff */
[----:B------:R-:W-:Y:S01]  /*2710*/  HMMA.16816.F32 R60, R60, R64, R152 ;  /* 0x000000403c3c723c */ /* 0x000fe20000001898 */
[----:B------:R-:W-:Y:S01]  /*2720*/  FMUL R157, R160, 1.4426950216293334961 ;  /* 0x3fb8aa3ba09d7820 */ /* 0x000fe20000400000 */
[----:B------:R-:W-:Y:S01]  /*2730*/  FMUL R107, R162, 1.4426950216293334961 ;  /* 0x3fb8aa3ba26b7820 */ /* 0x000fe20000400000 */
[----:B------:R-:W-:Y:S01]  /*2740*/  FMUL R102, R163, 1.4426950216293334961 ;  /* 0x3fb8aa3ba3667820 */ /* 0x000fe20000400000 */
[----:B------:R-:W-:Y:S01]  /*2750*/  FMUL R103, R130, 1.4426950216293334961 ;  /* 0x3fb8aa3b82677820 */ /* 0x000fe20000400000 */
[----:B------:R-:W-:Y:S01]  /*2760*/  FMUL R98, R131, 1.4426950216293334961 ;  /* 0x3fb8aa3b83627820 */ /* 0x000fe20000400000 */
[----:B------:R-:W-:Y:S01]  /*2770*/  FMUL R161, R161, 1.4426950216293334961 ;  /* 0x3fb8aa3ba1a17820 */ /* 0x000fe20000400000 */
[----:B------:R-:W-:Y:S01]  /*2780*/  FADD R158, R158, R49 ;  /* 0x000000319e9e7221 */ /* 0x000fe20000000000 */
[C---:B------:R-:W-:Y:S01]  /*2790*/  HMMA.16816.F32 R84, R76.reuse, R50, R84 ;  /* 0x000000324c54723c */ /* 0x040fe20000001854 */
[----:B------:R-:W-:Y:S01]  /*27a0*/  MUFU.EX2 R157, R157 ;  /* 0x0000009d009d7308 */ /* 0x000fe20000000800 */
[----:B------:R-:W-:Y:S01]  /*27b0*/  FADD R121, R121, R52 ;  /* 0x0000003479797221 */ /* 0x000fe20000000000 */
[----:B------:R-:W0:Y:S03]  /*27c0*/  LDSM.16.M88.4 R48, [R17+UR6+0x1000] ;  /* 0x001000061130783b */ /* 0x000e260008000200 */
[C---:B------:R-:W-:Y:S01]  /*27d0*/  HMMA.16816.F32 R140, R76.reuse, R54, R140 ;  /* 0x000000364c8c723c */ /* 0x040fe2000000188c */
[----:B------:R-:W2:Y:S02]  /*27e0*/  LDSM.16.M88.4 R52, [R17+UR6+0x1800] ;  /* 0x001800061134783b */ /* 0x000ea40008000200 */
[----:B------:R-:W3:Y:S08]  /*27f0*/  MUFU.EX2 R128, R161 ;  /* 0x000000a100807308 */ /* 0x000ef00000000800 */
[----:B------:R4:W-:Y:S01]  /*2800*/  MUFU.EX2 R129, R41 ;  /* 0x0000002900817308 */ /* 0x0009e20000000800 */
[----:B------:R-:W-:Y:S01]  /*2810*/  FFMA R56, R91, UR5, -R89 ;  /* 0x000000055b387c23 */ /* 0x000fe20008000859 */
[--C-:B------:R-:W-:Y:S01]  /*2820*/  FFMA R148, R148, UR5, -R25.reuse ;  /* 0x0000000594947c23 */ /* 0x100fe20008000819 */
[--C-:B------:R-:W-:Y:S01]  /*2830*/  FFMA R113, R113, UR5, -R25.reuse ;  /* 0x0000000571717c23 */ /* 0x100fe20008000819 */
[--C-:B------:R-:W-:Y:S01]  /*2840*/  FFMA R109, R109, UR5, -R25.reuse ;  /* 0x000000056d6d7c23 */ /* 0x100fe20008000819 */
[--C-:B------:R-:W-:Y:S01]  /*2850*/  FFMA R92, R92, UR5, -R25.reuse ;  /* 0x000000055c5c7c23 */ /* 0x100fe20008000819 */
[----:B------:R-:W-:Y:S01]  /*2860*/  FFMA R149, R149, UR5, -R25 ;  /* 0x0000000595957c23 */ /* 0x000fe20008000819 */
[--C-:B------:R-:W-:Y:S01]  /*2870*/  FFMA R150, R150, UR5, -R89.reuse ;  /* 0x0000000596967c23 */ /* 0x100fe20008000859 */
[----:B------:R-:W-:Y:S01]  /*2880*/  MUFU.EX2 R107, R107 ;  /* 0x0000006b006b7308 */ /* 0x000fe20000000800 */
[--C-:B------:R-:W-:Y:S01]  /*2890*/  FFMA R151, R151, UR5, -R89.reuse ;  /* 0x0000000597977c23 */ /* 0x100fe20008000859 */
[--C-:B------:R-:W-:Y:S01]  /*28a0*/  FFMA R114, R114, UR5, -R89.reuse ;  /* 0x0000000572727c23 */ /* 0x100fe20008000859 */
[----:B------:R-:W-:Y:S01]  /*28b0*/  FFMA R115, R115, UR5, -R89 ;  /* 0x0000000573737c23 */ /* 0x000fe20008000859 */
[----:B------:R-:W-:Y:S01]  /*28c0*/  HMMA.16816.F32 R68, R76, R58, R68 ;  /* 0x0000003a4c44723c */ /* 0x000fe20000001844 */
[----:B------:R-:W-:Y:S01]  /*28d0*/  FFMA R144, R144, UR5, -R25 ;  /* 0x0000000590907c23 */ /* 0x000fe20008000819 */
[----:B------:R-:W-:Y:S01]  /*28e0*/  FFMA R146, R146, UR5, -R89 ;  /* 0x0000000592927c23 */ /* 0x000fe20008000859 */
[----:B------:R-:W-:Y:S01]  /*28f0*/  FFMA R145, R145, UR5, -R25 ;  /* 0x0000000591917c23 */ /* 0x000fe20008000819 */
[----:B------:R-:W1:Y:S01]  /*2900*/  MUFU.EX2 R102, R102 ;  /* 0x0000006600667308 */ /* 0x000e620000000800 */
[--C-:B------:R-:W-:Y:S01]  /*2910*/  FFMA R147, R147, UR5, -R89.reuse ;  /* 0x0000000593937c23 */ /* 0x100fe20008000859 */
[----:B------:R-:W-:Y:S01]  /*2920*/  FFMA R90, R90, UR5, -R89 ;  /* 0x000000055a5a7c23 */ /* 0x000fe20008000859 */
[--C-:B------:R-:W-:Y:S01]  /*2930*/  FFMA R88, R88, UR5, -R25.reuse ;  /* 0x0000000558587c23 */ /* 0x100fe20008000819 */
[----:B------:R-:W-:Y:S01]  /*2940*/  FFMA R116, R116, UR5, -R25 ;  /* 0x0000000574747c23 */ /* 0x000fe20008000819 */
[--C-:B------:R-:W-:Y:S01]  /*2950*/  FFMA R118, R118, UR5, -R89.reuse ;  /* 0x0000000576767c23 */ /* 0x100fe20008000859 */
[----:B------:R-:W-:-:S02]  /*2960*/  FFMA R119, R119, UR5, -R89 ;  /* 0x0000000577777c23 */ /* 0x000fc40008000859 */
[----:B------:R-:W-:Y:S01]  /*2970*/  MUFU.EX2 R37, R37 ;  /* 0x0000002500257308 */ /* 0x000fe20000000800 */
[--C-:B------:R-:W-:Y:S01]  /*2980*/  FFMA R110, R110, UR5, -R89.reuse ;  /* 0x000000056e6e7c23 */ /* 0x100fe20008000859 */
[----:B------:R-:W-:Y:S01]  /*2990*/  FFMA R111, R111, UR5, -R89 ;  /* 0x000000056f6f7c23 */ /* 0x000fe20008000859 */
[----:B------:R-:W-:Y:S01]  /*29a0*/  FFMA R136, R136, UR5, -R25 ;  /* 0x0000000588887c23 */ /* 0x000fe20008000819 */
[----:B------:R-:W-:Y:S01]  /*29b0*/  FFMA R138, R138, UR5, -R89 ;  /* 0x000000058a8a7c23 */ /* 0x000fe20008000859 */
[----:B------:R-:W-:Y:S01]  /*29c0*/  FFMA R137, R137, UR5, -R25 ;  /* 0x0000000589897c23 */ /* 0x000fe20008000819 */
[--C-:B------:R-:W-:Y:S01]  /*29d0*/  FFMA R139, R139, UR5, -R89.reuse ;  /* 0x000000058b8b7c23 */ /* 0x100fe20008000859 */
[----:B------:R-:W-:Y:S01]  /*29e0*/  FFMA R94, R94, UR5, -R89 ;  /* 0x000000055e5e7c23 */ /* 0x000fe20008000859 */
[----:B------:R-:W-:Y:S01]  /*29f0*/  MUFU.EX2 R103, R103 ;  /* 0x0000006700677308 */ /* 0x000fe20000000800 */
[----:B------:R-:W-:Y:S01]  /*2a00*/  FFMA R93, R93, UR5, -R25 ;  /* 0x000000055d5d7c23 */ /* 0x000fe20008000819 */
[----:B------:R-:W-:Y:S01]  /*2a10*/  FFMA R95, R95, UR5, -R89 ;  /* 0x000000055f5f7c23 */ /* 0x000fe20008000859 */
[----:B------:R-:W-:Y:S01]  /*2a20*/  FFMA R120, R120, UR5, -R25 ;  /* 0x0000000578787c23 */ /* 0x000fe20008000819 */
[--C-:B------:R-:W-:Y:S01]  /*2a30*/  FFMA R122, R122, UR5, -R89.reuse ;  /* 0x000000057a7a7c23 */ /* 0x100fe20008000859 */
[----:B------:R-:W-:Y:S01]  /*2a40*/  FFMA R123, R123, UR5, -R89 ;  /* 0x000000057b7b7c23 */ /* 0x000fe20008000859 */
[----:B------:R-:W-:Y:S01]  /*2a50*/  FFMA R164, R164, UR5, -R25 ;  /* 0x00000005a4a47c23 */ /* 0x000fe20008000819 */
[----:B------:R-:W-:Y:S01]  /*2a60*/  FFMA R166, R166, UR5, -R89 ;  /* 0x00000005a6a67c23 */ /* 0x000fe20008000859 */
[----:B------:R-:W5:Y:S01]  /*2a70*/  MUFU.EX2 R98, R98 ;  /* 0x0000006200627308 */ /* 0x000f620000000800 */
[----:B------:R-:W-:Y:S01]  /*2a80*/  FADD R112, R112, R121 ;  /* 0x0000007970707221 */ /* 0x000fe20000000000 */
[----:B------:R-:W-:Y:S01]  /*2a90*/  FADD R159, R159, R158 ;  /* 0x0000009e9f9f7221 */ /* 0x000fe20000000000 */
[----:B------:R-:W-:Y:S01]  /*2aa0*/  FMUL R64, R56, 1.4426950216293334961 ;  /* 0x3fb8aa3b38407820 */ /* 0x000fe20000400000 */
[----:B------:R-:W-:Y:S01]  /*2ab0*/  FMUL R104, R148, 1.4426950216293334961 ;  /* 0x3fb8aa3b94687820 */ /* 0x000fe20000400000 */
[----:B------:R-:W-:Y:S01]  /*2ac0*/  FMUL R100, R113, 1.4426950216293334961 ;  /* 0x3fb8aa3b71647820 */ /* 0x000fe20000400000 */
[----:B----4-:R-:W-:Y:S01]  /*2ad0*/  FMUL R41, R109, 1.4426950216293334961 ;  /* 0x3fb8aa3b6d297820 */ /* 0x010fe20000400000 */
[----:B------:R-:W-:Y:S01]  /*2ae0*/  FMUL R44, R92, 1.4426950216293334961 ;  /* 0x3fb8aa3b5c2c7820 */ /* 0x000fe20000400000 */
[----:B---3--:R-:W-:Y:S01]  /*2af0*/  F2FP.F16.F32.PACK_AB R56, R128, R157 ;  /* 0x0000009d8038723e */ /* 0x008fe200000000ff */
[----:B------:R-:W-:Y:S01]  /*2b00*/  HMMA.16816.F32 R60, R76, R66, R60 ;  /* 0x000000424c3c723c */ /* 0x000fe2000000183c */
[----:B-1----:R-:W-:Y:S01]  /*2b10*/  F2FP.F16.F32.PACK_AB R57, R102, R107 ;  /* 0x0000006b6639723e */ /* 0x002fe200000000ff */
[----:B------:R-:W-:Y:S01]  /*2b20*/  FMUL R125, R149, 1.4426950216293334961 ;  /* 0x3fb8aa3b957d7820 */ /* 0x000fe20000400000 */
[----:B------:R-:W-:Y:S01]  /*2b30*/  F2FP.F16.F32.PACK_AB R58, R124, R129 ;  /* 0x000000817c3a723e */ /* 0x000fe200000000ff */
[----:B------:R-:W-:Y:S01]  /*2b40*/  FMUL R92, R150, 1.4426950216293334961 ;  /* 0x3fb8aa3b965c7820 */ /* 0x000fe20000400000 */
[----:B------:R-:W-:Y:S01]  /*2b50*/  FMUL R113, R151, 1.4426950216293334961 ;  /* 0x3fb8aa3b97717820 */ /* 0x000fe20000400000 */
[----:B------:R-:W-:Y:S01]  /*2b60*/  FMUL R106, R114, 1.4426950216293334961 ;  /* 0x3fb8aa3b726a7820 */ /* 0x000fe20000400000 */
[----:B------:R-:W-:Y:S01]  /*2b70*/  FMUL R109, R115, 1.4426950216293334961 ;  /* 0x3fb8aa3b736d7820 */ /* 0x000fe20000400000 */
[----:B-----5:R-:W-:Y:S01]  /*2b80*/  F2FP.F16.F32.PACK_AB R59, R98, R103 ;  /* 0x00000067623b723e */ /* 0x020fe200000000ff */
[----:B------:R-:W-:Y:S01]  /*2b90*/  FADD R117, R117, R112 ;  /* 0x0000007075757221 */ /* 0x000fe20000000000 */
[----:B------:R-:W-:Y:S01]  /*2ba0*/  FADD R156, R156, R159 ;  /* 0x0000009f9c9c7221 */ /* 0x000fe20000000000 */
[----:B------:R-:W-:Y:S01]  /*2bb0*/  MUFU.EX2 R104, R104 ;  /* 0x0000006800687308 */ /* 0x000fe20000000800 */
[----:B------:R-:W-:Y:S01]  /*2bc0*/  FFMA R165, R165, UR5, -R25 ;  /* 0x00000005a5a57c23 */ /* 0x000fe20008000819 */
[----:B------:R-:W-:Y:S01]  /*2bd0*/  FADD R108, R108, R117 ;  /* 0x000000756c6c7221 */ /* 0x000fe20000000000 */
[----:B------:R-:W-:Y:S01]  /*2be0*/  FADD R65, R157, R156 ;  /* 0x0000009c9d417221 */ /* 0x000fe20000000000 */
[C---:B------:R-:W-:Y:S01]  /*2bf0*/  HMMA.16816.F32 R84, R56.reuse, R72, R84 ;  /* 0x000000483854723c */ /* 0x040fe20000001854 */
[----:B------:R-:W-:Y:S01]  /*2c00*/  FFMA R167, R167, UR5, -R89 ;  /* 0x00000005a7a77c23 */ /* 0x000fe20008000859 */
[----:B------:R-:W-:Y:S01]  /*2c10*/  FADD R115, R107, R108 ;  /* 0x0000006c6b737221 */ /* 0x000fe20000000000 */
[----:B------:R-:W-:Y:S01]  /*2c20*/  LDSM.16.M88.4 R132, [R17+UR6+0x1080] ;  /* 0x001080061184783b */ /* 0x000fe20008000200 */
[----:B------:R-:W1:Y:S02]  /*2c30*/  MUFU.EX2 R125, R125 ;  /* 0x0000007d007d7308 */ /* 0x000e640000000800 */
[----:B------:R-:W-:Y:S01]  /*2c40*/  HMMA.16816.F32 R140, R56, R80, R140 ;  /* 0x00000050388c723c */ /* 0x000fe2000000188c */
[----:B------:R-:W-:Y:S01]  /*2c50*/  FADD R128, R128, R65 ;  /* 0x0000004180807221 */ /* 0x000fe20000000000 */
[----:B------:R-:W-:Y:S04]  /*2c60*/  LDSM.16.M88.4 R152, [R17+UR6+0x1880] ;  /* 0x001880061198783b */ /* 0x000fe80008000200 */
[----:B------:R-:W-:Y:S01]  /*2c70*/  MUFU.EX2 R105, R105 ;  /* 0x0000006900697308 */ /* 0x000fe20000000800 */
[----:B------:R-:W-:-:S07]  /*2c80*/  FADD R66, R102, R115 ;  /* 0x0000007366427221 */ /* 0x000fce0000000000 */
[----:B------:R-:W-:Y:S08]  /*2c90*/  MUFU.EX2 R100, R100 ;  /* 0x0000006400647308 */ /* 0x000ff00000000800 */
[----:B------:R-:W-:Y:S08]  /*2ca0*/  MUFU.EX2 R92, R92 ;  /* 0x0000005c005c7308 */ /* 0x000ff00000000800 */
[----:B------:R-:W3:Y:S08]  /*2cb0*/  MUFU.EX2 R113, R113 ;  /* 0x0000007100717308 */ /* 0x000ef00000000800 */
[----:B------:R-:W-:Y:S08]  /*2cc0*/  MUFU.EX2 R106, R106 ;  /* 0x0000006a006a7308 */ /* 0x000ff00000000800 */
[----:B------:R-:W4:Y:S01]  /*2cd0*/  MUFU.EX2 R109, R109 ;  /* 0x0000006d006d7308 */ /* 0x000f220000000800 */
[----:B------:R-:W-:Y:S01]  /*2ce0*/  FADD R129, R129, R128 ;  /* 0x0000008081817221 */ /* 0x000fe20000000000 */
[----:B------:R-:W-:Y:S01]  /*2cf0*/  FMUL R96, R144, 1.4426950216293334961 ;  /* 0x3fb8aa3b90607820 */ /* 0x000fe20000400000 */
[----:B------:R-:W-:Y:S01]  /*2d00*/  FADD R65, R103, R66 ;  /* 0x0000004267417221 */ /* 0x000fe20000000000 */
[----:B------:R-:W-:Y:S01]  /*2d10*/  FMUL R114, R146, 1.4426950216293334961 ;  /* 0x3fb8aa3b92727820 */ /* 0x000fe20000400000 */
[----:B------:R-:W-:Y:S01]  /*2d20*/  FADD R129, R124, R129 ;  /* 0x000000817c817221 */ /* 0x000fe20000000000 */
[----:B------:R-:W-:Y:S01]  /*2d30*/  FMUL R101, R145, 1.4426950216293334961 ;  /* 0x3fb8aa3b91657820 */ /* 0x000fe20000400000 */
[----:B------:R-:W-:Y:S01]  /*2d40*/  FADD R65, R98, R65 ;  /* 0x0000004162417221 */ /* 0x000fe20000000000 */
[----:B------:R-:W5:Y:S01]  /*2d50*/  MUFU.EX2 R96, R96 ;  /* 0x0000006000607308 */ /* 0x000f620000000800 */
[----:B------:R-:W-:Y:S01]  /*2d60*/  FMUL R91, R147, 1.4426950216293334961 ;  /* 0x3fb8aa3b935b7820 */ /* 0x000fe20000400000 */
[----:B0-----:R-:W-:Y:S01]  /*2d70*/  HMMA.16816.F32 R68, R56, R48, R68 ;  /* 0x000000303844723c */ /* 0x001fe20000001844 */
[----:B-1----:R-:W-:Y:S01]  /*2d80*/  F2FP.F16.F32.PACK_AB R76, R125, R104 ;  /* 0x000000687d4c723e */ /* 0x002fe200000000ff */
[----:B------:R-:W-:Y:S01]  /*2d90*/  FMUL R90, R90, 1.4426950216293334961 ;  /* 0x3fb8aa3b5a5a7820 */ /* 0x000fe20000400000 */
[----:B---3--:R-:W-:-:S03]  /*2da0*/  F2FP.F16.F32.PACK_AB R77, R113, R92 ;  /* 0x0000005c714d723e */ /* 0x008fc600000000ff */
[----:B------:R0:W-:Y:S01]  /*2db0*/  MUFU.EX2 R107, R64 ;  /* 0x00000040006b7308 */ /* 0x0001e20000000800 */
[----:B--2---:R-:W-:Y:S01]  /*2dc0*/  HMMA.16816.F32 R60, R56, R52, R60 ;  /* 0x00000034383c723c */ /* 0x004fe2000000183c */
[----:B------:R-:W-:Y:S01]  /*2dd0*/  F2FP.F16.F32.PACK_AB R78, R100, R105 ;  /* 0x00000069644e723e */ /* 0x000fe200000000ff */
[----:B------:R-:W-:Y:S01]  /*2de0*/  FADD R72, R92, R65 ;  /* 0x000000415c487221 */ /* 0x000fe20000000000 */
[----:B----4-:R-:W-:Y:S01]  /*2df0*/  F2FP.F16.F32.PACK_AB R79, R109, R106 ;  /* 0x0000006a6d4f723e */ /* 0x010fe200000000ff */
[----:B------:R-:W-:Y:S01]  /*2e00*/  FMUL R88, R88, 1.4426950216293334961 ;  /* 0x3fb8aa3b58587820 */ /* 0x000fe20000400000 */
[----:B------:R-:W-:Y:S02]  /*2e10*/  FMUL R38, R116, 1.4426950216293334961 ;  /* 0x3fb8aa3b74267820 */ /* 0x000fe40000400000 */
[----:B------:R-:W1:Y:S01]  /*2e20*/  MUFU.EX2 R114, R114 ;  /* 0x0000007200727308 */ /* 0x000e620000000800 */
[----:B0-----:R-:W-:Y:S01]  /*2e30*/  FADD R64, R104, R129 ;  /* 0x0000008168407221 */ /* 0x001fe20000000000 */
[----:B------:R-:W-:Y:S01]  /*2e40*/  FADD R49, R113, R72 ;  /* 0x0000004871317221 */ /* 0x000fe20000000000 */
[----:B------:R-:W-:Y:S02]  /*2e50*/  LDSM.16.M88.4 R56, [R19+UR6+0x880] ;  /* 0x000880061338783b */ /* 0x000fe40008000200 */
[----:B------:R-:W-:-:S03]  /*2e60*/  FADD R48, R125, R64 ;  /* 0x000000407d307221 */ /* 0x000fc60000000000 */
[----:B------:R-:W0:Y:S01]  /*2e70*/  MUFU.EX2 R101, R101 ;  /* 0x0000006500657308 */ /* 0x000e220000000800 */
[----:B------:R-:W-:Y:S01]  /*2e80*/  FADD R105, R105, R48 ;  /* 0x0000003069697221 */ /* 0x000fe20000000000 */
[C---:B------:R-:W-:Y:S01]  /*2e90*/  HMMA.16816.F32 R84, R76.reuse, R74, R84 ;  /* 0x0000004a4c54723c */ /* 0x040fe20000001854 */
[----:B------:R-:W2:Y:S05]  /*2ea0*/  LDSM.16.M88.4 R64, [R19+UR6+0x80] ;  /* 0x000080061340783b */ /* 0x000eaa0008000200 */
[----:B------:R-:W3:Y:S01]  /*2eb0*/  MUFU.EX2 R91, R91 ;  /* 0x0000005b005b7308 */ /* 0x000ee20000000800 */
[----:B------:R-:W-:Y:S01]  /*2ec0*/  HMMA.16816.F32 R140, R76, R82, R140 ;  /* 0x000000524c8c723c */ /* 0x000fe2000000188c */
[----:B------:R-:W4:Y:S01]  /*2ed0*/  LDSM.16.M88.4 R72, [R19+UR6+0x1080] ;  /* 0x001080061348783b */ /* 0x000f220008000200 */
[----:B------:R-:W-:Y:S01]  /*2ee0*/  FADD R106, R106, R49 ;  /* 0x000000316a6a7221 */ /* 0x000fe20000000000 */
[----:B------:R-:W-:-:S02]  /*2ef0*/  FMUL R102, R118, 1.4426950216293334961 ;  /* 0x3fb8aa3b76667820 */ /* 0x000fc40000400000 */
[----:B------:R-:W4:Y:S02]  /*2f00*/  LDSM.16.M88.4 R80, [R19+UR6+0x1880] ;  /* 0x001880061350783b */ /* 0x000f240008000200 */
[----:B------:R-:W3:Y:S01]  /*2f10*/  MUFU.EX2 R36, R88 ;  /* 0x0000005800247308 */ /* 0x000ee20000000800 */
[----:B------:R-:W-:Y:S01]  /*2f20*/  FADD R105, R100, R105 ;  /* 0x0000006964697221 */ /* 0x000fe20000000000 */
[----:B------:R-:W-:-:S06]  /*2f30*/  FADD R109, R109, R106 ;  /* 0x0000006a6d6d7221 */ /* 0x000fcc0000000000 */
[----:B------:R-:W2:Y:S01]  /*2f40*/  MUFU.EX2 R90, R90 ;  /* 0x0000005a005a7308 */ /* 0x000ea20000000800 */
[----:B------:R-:W-:Y:S01]  /*2f50*/  FMUL R103, R119, 1.4426950216293334961 ;  /* 0x3fb8aa3b77677820 */ /* 0x000fe20000400000 */
[----:B-----5:R-:W-:Y:S01]  /*2f60*/  FADD R48, R96, R105 ;  /* 0x0000006960307221 */ /* 0x020fe20000000000 */
[----:B-1----:R-:W-:Y:S01]  /*2f70*/  FADD R52, R114, R109 ;  /* 0x0000006d72347221 */ /* 0x002fe20000000000 */
[----:B------:R-:W-:-:S04]  /*2f80*/  FMUL R110, R110, 1.4426950216293334961 ;  /* 0x3fb8aa3b6e6e7820 */ /* 0x000fc80000400000 */
[----:B------:R-:W1:Y:S01]  /*2f90*/  MUFU.EX2 R38, R38 ;  /* 0x0000002600267308 */ /* 0x000e620000000800 */
[C---:B0-----:R-:W-:Y:S01]  /*2fa0*/  FADD R53, R101.reuse, R48 ;  /* 0x0000003065357221 */ /* 0x041fe20000000000 */
[----:B------:R-:W-:Y:S01]  /*2fb0*/  F2FP.F16.F32.PACK_AB R48, R101, R96 ;  /* 0x000000606530723e */ /* 0x000fe200000000ff */
[----:B------:R-:W-:-:S05]  /*2fc0*/  FMUL R111, R111, 1.4426950216293334961 ;  /* 0x3fb8aa3b6f6f7820 */ /* 0x000fca0000400000 */
[----:B------:R-:W0:Y:S01]  /*2fd0*/  MUFU.EX2 R102, R102 ;  /* 0x0000006600667308 */ /* 0x000e220000000800 */
[----:B---3--:R-:W-:Y:S01]  /*2fe0*/  FADD R101, R91, R52 ;  /* 0x000000345b657221 */ /* 0x008fe20000000000 */
[----:B------:R-:W-:Y:S01]  /*2ff0*/  HMMA.16816.F32 R68, R76, R50, R68 ;  /* 0x000000324c44723c */ /* 0x000fe20000001844 */
[----:B------:R-:W-:-:S05]  /*3000*/  FADD R52, R36, R53 ;  /* 0x0000003524347221 */ /* 0x000fca0000000000 */
[----:B------:R-:W3:Y:S01]  /*3010*/  MUFU.EX2 R39, R39 ;  /* 0x0000002700277308 */ /* 0x000ee20000000800 */
[----:B--2---:R-:W-:Y:S01]  /*3020*/  F2FP.F16.F32.PACK_AB R51, R107, R90 ;  /* 0x0000005a6b33723e */ /* 0x004fe200000000ff */
[----:B------:R-:W-:Y:S01]  /*3030*/  HMMA.16816.F32 R60, R76, R54, R60 ;  /* 0x000000364c3c723c */ /* 0x000fe2000000183c */
[----:B------:R-:W-:-:S05]  /*3040*/  FADD R90, R90, R101 ;  /* 0x000000655a5a7221 */ /* 0x000fca0000000000 */
[----:B------:R-:W2:Y:S01]  /*3050*/  MUFU.EX2 R103, R103 ;  /* 0x0000006700677308 */ /* 0x000ea20000000800 */
[----:B------:R-:W-:Y:S01]  /*3060*/  FMUL R42, R136, 1.4426950216293334961 ;  /* 0x3fb8aa3b882a7820 */ /* 0x000fe20000400000 */
[----:B------:R-:W-:Y:S01]  /*3070*/  FMUL R92, R138, 1.4426950216293334961 ;  /* 0x3fb8aa3b8a5c7820 */ /* 0x000fe20000400000 */
[C---:B------:R-:W-:Y:S01]  /*3080*/  F2FP.F16.F32.PACK_AB R50, R37.reuse, R36 ;  /* 0x000000242532723e */ /* 0x040fe200000000ff */
[----:B------:R-:W-:-:S04]  /*3090*/  FADD R37, R37, R52 ;  /* 0x0000003425257221 */ /* 0x000fc80000000000 */
[----:B------:R-:W5:Y:S01]  /*30a0*/  MUFU.EX2 R40, R40 ;  /* 0x0000002800287308 */ /* 0x000f620000000800 */
[----:B------:R-:W-:-:S07]  /*30b0*/  FADD R107, R107, R90 ;  /* 0x0000005a6b6b7221 */ /* 0x000fce0000000000 */
[----:B------:R-:W4:Y:S01]  /*30c0*/  MUFU.EX2 R41, R41 ;  /* 0x0000002900297308 */ /* 0x000f220000000800 */
[----:B------:R-:W-:-:S07]  /*30d0*/  FMUL R43, R137, 1.4426950216293334961 ;  /* 0x3fb8aa3b892b7820 */ /* 0x000fce0000400000 */
[----:B------:R-:W4:Y:S01]  /*30e0*/  MUFU.EX2 R110, R110 ;  /* 0x0000006e006e7308 */ /* 0x000f220000000800 */
[----:B-1----:R-:W-:Y:S01]  /*30f0*/  FADD R36, R38, R37 ;  /* 0x0000002526247221 */ /* 0x002fe20000000000 */
[----:B------:R-:W-:-:S06]  /*3100*/  FMUL R139, R139, 1.4426950216293334961 ;  /* 0x3fb8aa3b8b8b7820 */ /* 0x000fcc0000400000 */
[----:B------:R-:W1:Y:S01]  /*3110*/  MUFU.EX2 R111, R111 ;  /* 0x0000006f006f7308 */ /* 0x000e620000000800 */
[----:B0-----:R-:W-:Y:S01]  /*3120*/  FADD R52, R102, R107 ;  /* 0x0000006b66347221 */ /* 0x001fe20000000000 */
[----:B------:R-:W-:Y:S01]  /*3130*/  FMUL R94, R94, 1.4426950216293334961 ;  /* 0x3fb8aa3b5e5e7820 */ /* 0x000fe20000400000 */
[----:B------:R-:W-:Y:S01]  /*3140*/  F2FP.F16.F32.PACK_AB R49, R91, R114 ;  /* 0x000000725b31723e */ /* 0x000fe200000000ff */
[----:B---3--:R-:W-:-:S04]  /*3150*/  FADD R53, R39, R36 ;  /* 0x0000002427357221 */ /* 0x008fc80000000000 */
[----:B------:R-:W0:Y:S01]  /*3160*/  MUFU.EX2 R42, R42 ;  /* 0x0000002a002a7308 */ /* 0x000e220000000800 */
[----:B------:R-:W-:Y:S01]  /*3170*/  F2FP.F16.F32.PACK_AB R36, R39, R38 ;  /* 0x000000262724723e */ /* 0x000fe200000000ff */
[----:B--2---:R-:W-:-:S06]  /*3180*/  FADD R39, R103, R52 ;  /* 0x0000003467277221 */ /* 0x004fcc0000000000 */
[----:B------:R-:W-:Y:S01]  /*3190*/  MUFU.EX2 R92, R92 ;  /* 0x0000005c005c7308 */ /* 0x000fe20000000800 */
[----:B------:R-:W-:Y:S01]  /*31a0*/  FMUL R45, R93, 1.4426950216293334961 ;  /* 0x3fb8aa3b5d2d7820 */ /* 0x000fe20000400000 */
[----:B------:R-:W-:Y:S01]  /*31b0*/  FMUL R95, R95, 1.4426950216293334961 ;  /* 0x3fb8aa3b5f5f7820 */ /* 0x000fe20000400000 */
[----:B-----5:R-:W-:Y:S01]  /*31c0*/  FADD R52, R40, R53 ;  /* 0x0000003528347221 */ /* 0x020fe20000000000 */
[----:B----4-:R-:W-:-:S04]  /*31d0*/  F2FP.F16.F32.PACK_AB R38, R41, R40 ;  /* 0x000000282926723e */ /* 0x010fc800000000ff */
[----:B------:R-:W2:Y:S01]  /*31e0*/  MUFU.EX2 R43, R43 ;  /* 0x0000002b002b7308 */ /* 0x000ea20000000800 */
[----:B------:R-:W-:Y:S01]  /*31f0*/  FADD R40, R110, R39 ;  /* 0x000000276e287221 */ /* 0x000fe20000000000 */
[----:B------:R-:W-:-:S06]  /*3200*/  FMUL R46, R120, 1.4426950216293334961 ;  /* 0x3fb8aa3b782e7820 */ /* 0x000fcc0000400000 */
[----:B------:R-:W3:Y:S01]  /*3210*/  MUFU.EX2 R91, R139 ;  /* 0x0000008b005b7308 */ /* 0x000ee20000000800 */
[----:B------:R-:W-:Y:S01]  /*3220*/  FMUL R122, R122, 1.4426950216293334961 ;  /* 0x3fb8aa3b7a7a7820 */ /* 0x000fe20000400000 */
[----:B-1----:R-:W-:Y:S01]  /*3230*/  F2FP.F16.F32.PACK_AB R39, R111, R110 ;  /* 0x0000006e6f27723e */ /* 0x002fe200000000ff */
[----:B------:R-:W-:-:S05]  /*3240*/  FADD R41, R41, R52 ;  /* 0x0000003429297221 */ /* 0x000fca0000000000 */
[----:B------:R-:W1:Y:S01]  /*3250*/  MUFU.EX2 R44, R44 ;  /* 0x0000002c002c7308 */ /* 0x000e620000000800 */
[----:B------:R-:W-:Y:S01]  /*3260*/  FADD R111, R111, R40 ;  /* 0x000000286f6f7221 */ /* 0x000fe20000000000 */
[----:B------:R-:W-:-:S06]  /*3270*/  FMUL R123, R123, 1.4426950216293334961 ;  /* 0x3fb8aa3b7b7b7820 */ /* 0x000fcc0000400000 */
[----:B------:R-:W4:Y:S01]  /*3280*/  MUFU.EX2 R94, R94 ;  /* 0x0000005e005e7308 */ /* 0x000f220000000800 */
[----:B------:R-:W-:Y:S01]  /*3290*/  HMMA.16816.F32 R84, R48, R64, R84 ;  /* 0x000000403054723c */ /* 0x000fe20000001854 */
[----:B0-----:R-:W-:Y:S01]  /*32a0*/  FADD R40, R42, R41 ;  /* 0x000000292a287221 */ /* 0x001fe20000000000 */
[----:B------:R-:W-:Y:S01]  /*32b0*/  FMUL R88, R164, 1.4426950216293334961 ;  /* 0x3fb8aa3ba4587820 */ /* 0x000fe20000400000 */
[----:B------:R-:W-:-:S03]  /*32c0*/  FMUL R166, R166, 1.4426950216293334961 ;  /* 0x3fb8aa3ba6a67820 */ /* 0x000fc60000400000 */
[C---:B------:R-:W-:Y:S01]  /*32d0*/  HMMA.16816.F32 R140, R48.reuse, R56, R140 ;  /* 0x00000038308c723c */ /* 0x040fe2000000188c */
[----:B------:R-:W0:Y:S08]  /*32e0*/  MUFU.EX2 R45, R45 ;  /* 0x0000002d002d7308 */ /* 0x000e300000000800 */
[----:B------:R-:W5:Y:S01]  /*32f0*/  MUFU.EX2 R95, R95 ;  /* 0x0000005f005f7308 */ /* 0x000f620000000800 */
[----:B------:R-:W-:Y:S01]  /*3300*/  HMMA.16816.F32 R68, R48, R72, R68 ;  /* 0x000000483044723c */ /* 0x000fe20000001844 */
[----:B--2---:R-:W-:-:S05]  /*3310*/  FADD R41, R43, R40 ;  /* 0x000000282b297221 */ /* 0x004fca0000000000 */
[----:B------:R-:W-:Y:S01]  /*3320*/  HMMA.16816.F32 R60, R48, R80, R60 ;  /* 0x00000050303c723c */ /* 0x000fe2000000183c */
[----:B------:R-:W2:Y:S01]  /*3330*/  MUFU.EX2 R46, R46 ;  /* 0x0000002e002e7308 */ /* 0x000ea20000000800 */
[----:B------:R-:W-:Y:S01]  /*3340*/  FMUL R93, R165, 1.4426950216293334961 ;  /* 0x3fb8aa3ba55d7820 */ /* 0x000fe20000400000 */
[----:B------:R-:W-:Y:S01]  /*3350*/  FMUL R167, R167, 1.4426950216293334961 ;  /* 0x3fb8aa3ba7a77820 */ /* 0x000fe20000400000 */
[----:B------:R-:W-:Y:S03]  /*3360*/  LDSM.16.M88.4 R52, [R17+UR6+0x80] ;  /* 0x000080061134783b */ /* 0x000fe60008000200 */
[----:B------:R-:W-:Y:S02]  /*3370*/  FADD R48, R92, R111 ;  /* 0x0000006f5c307221 */ /* 0x000fe40000000000 */
[----:B------:R-:W2:Y:S02]  /*3380*/  MUFU.EX2 R122, R122 ;  /* 0x0000007a007a7308 */ /* 0x000ea40000000800 */
[----:B---3--:R-:W-:Y:S01]  /*3390*/  FADD R57, R91, R48 ;  /* 0x000000305b397221 */ /* 0x008fe20000000000 */
[----:B-1----:R-:W-:Y:S01]  /*33a0*/  FADD R40, R44, R41 ;  /* 0x000000292c287221 */ /* 0x002fe20000000000 */
[----:B------:R-:W-:Y:S04]  /*33b0*/  LDSM.16.M88.4 R48, [R17+UR6+0x880] ;  /* 0x000880061130783b */ /* 0x000fe80008000200 */
[----:B------:R-:W1:Y:S01]  /*33c0*/  MUFU.EX2 R47, R47 ;  /* 0x0000002f002f7308 */ /* 0x000e620000000800 */
[----:B----4-:R-:W-:-:S07]  /*33d0*/  FADD R56, R94, R57 ;  /* 0x000000395e387221 */ /* 0x010fce0000000000 */
[----:B------:R-:W3:Y:S01]  /*33e0*/  MUFU.EX2 R123, R123 ;  /* 0x0000007b007b7308 */ /* 0x000ee20000000800 */
[----:B0-----:R-:W-:Y:S01]  /*33f0*/  FADD R41, R45, R40 ;  /* 0x000000282d297221 */ /* 0x001fe20000000000 */
[----:B-----5:R-:W-:-:S06]  /*3400*/  FADD R57, R95, R56 ;  /* 0x000000385f397221 */ /* 0x020fcc0000000000 */
[----:B------:R-:W0:Y:S08]  /*3410*/  MUFU.EX2 R88, R88 ;  /* 0x0000005800587308 */ /* 0x000e300000000800 */
[----:B------:R-:W4:Y:S01]  /*3420*/  MUFU.EX2 R166, R166 ;  /* 0x000000a600a67308 */ /* 0x000f220000000800 */
[----:B--2---:R-:W-:Y:S01]  /*3430*/  FADD R40, R46, R41 ;  /* 0x000000292e287221 */ /* 0x004fe20000000000 */
[----:B------:R-:W-:-:S06]  /*3440*/  FADD R56, R122, R57 ;  /* 0x000000397a387221 */ /* 0x000fcc0000000000 */
[----:B------:R-:W2:Y:S08]  /*3450*/  MUFU.EX2 R93, R93 ;  /* 0x0000005d005d7308 */ /* 0x000eb00000000800 */
[----:B------:R-:W5:Y:S01]  /*3460*/  MUFU.EX2 R167, R167 ;  /* 0x000000a700a77308 */ /* 0x000f620000000800 */
[----:B-1----:R-:W-:Y:S01]  /*3470*/  FADD R41, R47, R40 ;  /* 0x000000282f297221 */ /* 0x002fe20000000000 */
[----:B---3--:R-:W-:-:S03]  /*3480*/  FADD R57, R123, R56 ;  /* 0x000000387b397221 */ /* 0x008fc60000000000 */
[----:B0-----:R-:W-:Y:S01]  /*3490*/  FADD R40, R88, R41 ;  /* 0x0000002958287221 */ /* 0x001fe20000000000 */
[----:B----4-:R-:W-:-:S03]  /*34a0*/  FADD R56, R166, R57 ;  /* 0x00000039a6387221 */ /* 0x010fc60000000000 */
[----:B--2---:R-:W-:Y:S01]  /*34b0*/  FADD R40, R93, R40 ;  /* 0x000000285d287221 */ /* 0x004fe20000000000 */
[----:B------:R-:W-:Y:S01]  /*34c0*/  F2FP.F16.F32.PACK_AB R37, R103, R102 ;  /* 0x000000666725723e */ /* 0x000fe200000000ff */
[----:B-----5:R-:W-:-:S03]  /*34d0*/  FADD R56, R167, R56 ;  /* 0x00000038a7387221 */ /* 0x020fc60000000000 */
[----:B------:R-:W0:Y:S04]  /*34e0*/  SHFL.BFLY PT, R41, R40, 0x2, 0x1f ;  /* 0x0c401f0028297f89 */ /* 0x000e2800000e0000 */
[----:B------:R-:W1:Y:S01]  /*34f0*/  SHFL.BFLY PT, R57, R56, 0x2, 0x1f ;  /* 0x0c401f0038397f89 */ /* 0x000e6200000e0000 */
[C---:B------:R-:W-:Y:S06]  /*3500*/  HMMA.16816.F32 R84, R36.reuse, R66, R84 ;  /* 0x000000422454723c */ /* 0x040fec0000001854 */
[C---:B------:R-:W-:Y:S06]  /*3510*/  HMMA.16816.F32 R140, R36.reuse, R58, R140 ;  /* 0x0000003a248c723c */ /* 0x040fec000000188c */
[C---:B------:R-:W-:Y:S06]  /*3520*/  HMMA.16816.F32 R68, R36.reuse, R74, R68 ;  /* 0x0000004a2444723c */ /* 0x040fec0000001844 */
[----:B------:R-:W-:Y:S01]  /*3530*/  HMMA.16816.F32 R60, R36, R82, R60 ;  /* 0x00000052243c723c */ /* 0x000fe2000000183c */
[----:B0-----:R-:W-:Y:S01]  /*3540*/  FADD R41, R40, R41 ;  /* 0x0000002928297221 */ /* 0x001fe20000000000 */
[----:B-1----:R-:W-:-:S05]  /*3550*/  FADD R57, R56, R57 ;  /* 0x0000003938397221 */ /* 0x002fca0000000000 */
[----:B------:R-:W-:Y:S02]  /*3560*/  F2FP.F16.F32.PACK_AB R36, R43, R42 ;  /* 0x0000002a2b24723e */ /* 0x000fe400000000ff */
[----:B------:R-:W-:Y:S02]  /*3570*/  F2FP.F16.F32.PACK_AB R37, R91, R92 ;  /* 0x0000005c5b25723e */ /* 0x000fe400000000ff */
[----:B------:R-:W-:Y:S02]  /*3580*/  F2FP.F16.F32.PACK_AB R38, R45, R44 ;  /* 0x0000002c2d26723e */ /* 0x000fe400000000ff */
[----:B------:R-:W-:Y:S01]  /*3590*/  F2FP.F16.F32.PACK_AB R39, R95, R94 ;  /* 0x0000005e5f27723e */ /* 0x000fe200000000ff */
[----:B------:R-:W0:Y:S04]  /*35a0*/  SHFL.BFLY PT, R40, R41, 0x1, 0x1f ;  /* 0x0c201f0029287f89 */ /* 0x000e2800000e0000 */
[----:B------:R-:W1:Y:S02]  /*35b0*/  SHFL.BFLY PT, R42, R57, 0x1, 0x1f ;  /* 0x0c201f00392a7f89 */ /* 0x000e6400000e0000 */
[C---:B------:R-:W-:Y:S06]  /*35c0*/  HMMA.16816.F32 R84, R36.reuse, R52, R84 ;  /* 0x000000342454723c */ /* 0x040fec0000001854 */
[C---:B------:R-:W-:Y:S06]  /*35d0*/  HMMA.16816.F32 R140, R36.reuse, R48, R140 ;  /* 0x00000030248c723c */ /* 0x040fec000000188c */
[C---:B------:R-:W-:Y:S06]  /*35e0*/  HMMA.16816.F32 R68, R36.reuse, R132, R68 ;  /* 0x000000842444723c */ /* 0x040fec0000001844 */
[----:B------:R-:W-:Y:S01]  /*35f0*/  HMMA.16816.F32 R60, R36, R152, R60 ;  /* 0x00000098243c723c */ /* 0x000fe2000000183c */
[----:B------:R-:W-:-:S06]  /*3600*/  UIADD3 UR4, UR4, 0x80, URZ ;  /* 0x0000008004047890 */ /* 0x000fcc000fffe03f */
[----:B------:R-:W-:Y:S02]  /*3610*/  ISETP.LE.AND P0, PT, R8, UR4, PT ;  /* 0x0000000408007c0c */ /* 0x000fe4000bf03270 */
[----:B------:R-:W-:Y:S02]  /*3620*/  F2FP.F16.F32.PACK_AB R36, R47, R46 ;  /* 0x0000002e2f24723e */ /* 0x000fe400000000ff */
[----:B------:R-:W-:Y:S02]  /*3630*/  F2FP.F16.F32.PACK_AB R37, R123, R122 ;  /* 0x0000007a7b25723e */ /* 0x000fe400000000ff */
[----:B------:R-:W-:Y:S02]  /*3640*/  F2FP.F16.F32.PACK_AB R38, R93, R88 ;  /* 0x000000585d26723e */ /* 0x000fe400000000ff */
[----:B------:R-:W-:Y:S01]  /*3650*/  F2FP.F16.F32.PACK_AB R39, R167, R166 ;  /* 0x000000a6a727723e */ /* 0x000fe200000000ff */
[----:B0-----:R-:W-:Y:S01]  /*3660*/  FADD R40, R41, R40 ;  /* 0x0000002829287221 */ /* 0x001fe20000000000 */
[----:B-1----:R-:W-:Y:S01]  /*3670*/  FADD R42, R57, R42 ;  /* 0x0000002a392a7221 */ /* 0x002fe20000000000 */
[----:B------:R-:W-:-:S04]  /*3680*/  LEA R12, R15, R12, 0x7 ;  /* 0x0000000c0f0c7211 */ /* 0x000fc800078e38ff */
[----:B------:R-:W-:Y:S01]  /*3690*/  HMMA.16816.F32 R84, R36, R54, R84 ;  /* 0x000000362454723c */ /* 0x000fe20000001854 */
[----:B------:R-:W-:Y:S01]  /*36a0*/  FFMA R14, R97, R14, R40 ;  /* 0x0000000e610e7223 */ /* 0x000fe20000000028 */
[----:B------:R-:W-:Y:S01]  /*36b0*/  FFMA R24, R99, R24, R42 ;  /* 0x0000001863187223 */ /* 0x000fe2000000002a */
[----:B------:R-:W-:-:S03]  /*36c0*/  LEA R18, R13, R18, 0x7 ;  /* 0x000000120d127211 */ /* 0x000fc600078e38ff */
[----:B------:R-:W-:Y:S01]  /*36d0*/  HMMA.16816.F32 R140, R36, R50, R140 ;  /* 0x00000032248c723c */ /* 0x000fe2000000188c */
[----:B------:R-:W-:Y:S02]  /*36e0*/  MOV R180, R25 ;  /* 0x0000001900b47202 */ /* 0x000fe40000000f00 */
[----:B------:R-:W-:-:S03]  /*36f0*/  MOV R178, R89 ;  /* 0x0000005900b27202 */ /* 0x000fc60000000f00 */
[C---:B------:R-:W-:Y:S06]  /*3700*/  HMMA.16816.F32 R132, R36.reuse, R134, R68 ;  /* 0x000000862484723c */ /* 0x040fec0000001844 */
[----:B------:R-:W-:Y:S01]  /*3710*/  HMMA.16816.F32 R152, R36, R154, R60 ;  /* 0x0000009a2498723c */ /* 0x000fe2000000183c */
[----:B------:R-:W-:-:S08]  /*3720*/  NOP ;  /* 0x0000000000007918 */ /* 0x000fd00000000000 */
[----:B------:R-:W-:-:S15]  /*3730*/  @!P0 BRA `(.L_x_1) ;  /* 0xffffffd400b08947 */ /* 0x000fde000383ffff */
.L_x_0:
[C---:B------:R-:W-:Y:S01]  /*3740*/  FSETP.GT.AND P0, PT, |R24|.reuse, 8.50705917302346158658e+37, PT ;  /* 0x7e8000001800780b */ /* 0x040fe20003f04200 */
[----:B------:R-:W-:Y:S01]  /*3750*/  BAR.SYNC.DEFER_BLOCKING 0x0 ;  /* 0x0000000000007b1d */ /* 0x000fe20000010000 */
[----:B-1----:R-:W-:Y:S02]  /*3760*/  SHF.R.U32.HI R7, RZ, 0x1, R0 ;  /* 0x00000001ff077819 */ /* 0x002fe40000011600 */
[----:B------:R-:W-:Y:S02]  /*3770*/  FSETP.GEU.AND P4, PT, |R24|, 1.175494350822287508e-38, PT ;  /* 0x008000001800780b */ /* 0x000fe40003f8e200 */
[----:B------:R-:W-:Y:S01]  /*3780*/  SHF.R.U32.HI R8, RZ, 0x1, R3 ;  /* 0x00000001ff087819 */ /* 0x000fe20000011603 */
[----:B------:R-:W-:Y:S01]  /*3790*/  ULDC.64 UR4, c[0x0][0x270] ;  /* 0x00009c0000047ab9 */ /* 0x000fe20000000a00 */
[----:B------:R-:W-:Y:S01]  /*37a0*/  SHF.L.U32 R3, R0, 0x7, RZ ;  /* 0x0000000700037819 */ /* 0x000fe200000006ff */
[----:B------:R-:W-:Y:S01]  /*37b0*/  UIMAD UR4, UR7, UR4, URZ ;  /* 0x00000004070472a4 */ /* 0x000fe2000f8e023f */
[----:B------:R-:W-:Y:S01]  /*37c0*/  LOP3.LUT R12, R7, 0x4, RZ, 0xc0, !PT ;  /* 0x00000004070c7812 */ /* 0x000fe200078ec0ff */
[C---:B------:R-:W-:Y:S01]  /*37d0*/  FMUL R7, R24.reuse, 8388608 ;  /* 0x4b00000018077820 */ /* 0x040fe20000400000 */
[----:B------:R-:W-:Y:S01]  /*37e0*/  FSETP.GEU.AND P3, PT, R24, 1.175494350822287508e-38, PT ;  /* 0x008000001800780b */ /* 0x000fe20003f6e000 */
[----:B------:R-:W-:Y:S01]  /*37f0*/  @P0 FMUL R155, R155, 0.25 ;  /* 0x3e8000009b9b0820 */ /* 0x000fe20000400000 */
[----:B------:R-:W-:Y:S01]  /*3800*/  MOV R16, R14 ;  /* 0x0000000e00107202 */ /* 0x000fe20000000f00 */
[----:B------:R-:W-:Y:S01]  /*3810*/  @P0 FMUL R154, R154, 0.25 ;  /* 0x3e8000009a9a0820 */ /* 0x000fe20000400000 */
[----:B------:R-:W-:Y:S01]  /*3820*/  LOP3.LUT R8, R8, 0x1f8, R9, 0x78, !PT ;  /* 0x000001f808087812 */ /* 0x000fe200078e7809 */
[----:B------:R-:W-:Y:S01]  /*3830*/  @P0 FMUL R135, R135, 0.25 ;  /* 0x3e80000087870820 */ /* 0x000fe20000400000 */
[----:B------:R-:W-:Y:S01]  /*3840*/  LOP3.LUT R3, R3, 0x600, RZ, 0xc0, !PT ;  /* 0x0000060003037812 */ /* 0x000fe200078ec0ff */
[----:B------:R-:W-:Y:S01]  /*3850*/  @P0 FMUL R134, R134, 0.25 ;  /* 0x3e80000086860820 */ /* 0x000fe20000400000 */
[----:B------:R-:W-:Y:S01]  /*3860*/  FSEL R33, R7, R24, !P3 ;  /* 0x0000001807217208 */ /* 0x000fe20005800000 */
[----:B------:R-:W-:Y:S01]  /*3870*/  @P0 FMUL R24, R24, 0.25 ;  /* 0x3e80000018180820 */ /* 0x000fe20000400000 */
[----:B------:R-:W-:Y:S01]  /*3880*/  IADD3 R29, R8, UR6, R3 ;  /* 0x00000006081d7c10 */ /* 0x000fe2000fffe003 */
[C---:B------:R-:W-:Y:S01]  /*3890*/  FMUL R3, R16.reuse, 8388608 ;  /* 0x4b00000010037820 */ /* 0x040fe20000400000 */
[----:B------:R-:W-:Y:S01]  /*38a0*/  FSETP.GEU.AND P2, PT, R16, 1.175494350822287508e-38, PT ;  /* 0x008000001000780b */ /* 0x000fe20003f4e000 */
[----:B------:R-:W-:Y:S01]  /*38b0*/  @!P4 FMUL R24, R24, 16777216 ;  /* 0x4b8000001818c820 */ /* 0x000fe20000400000 */
[----:B------:R-:W-:Y:S01]  /*38c0*/  FSETP.GT.AND P1, PT, |R16|, 8.50705917302346158658e+37, PT ;  /* 0x7e8000001000780b */ /* 0x000fe20003f24200 */
[----:B------:R-:W-:Y:S01]  /*38d0*/  @P0 FMUL R143, R143, 0.25 ;  /* 0x3e8000008f8f0820 */ /* 0x000fe20000400000 */
[----:B------:R-:W-:Y:S01]  /*38e0*/  FSEL R32, R3, R16, !P2 ;  /* 0x0000001003207208 */ /* 0x000fe20005000000 */
[----:B------:R-:W-:Y:S01]  /*38f0*/  @P0 FMUL R142, R142, 0.25 ;  /* 0x3e8000008e8e0820 */ /* 0x000fe20000400000 */
[----:B------:R-:W0:Y:S01]  /*3900*/  MUFU.RCP R3, R24 ;  /* 0x0000001800037308 */ /* 0x000e220000001000 */
[----:B------:R-:W-:Y:S01]  /*3910*/  FSETP.GEU.AND P5, PT, |R16|, 1.175494350822287508e-38, PT ;  /* 0x008000001000780b */ /* 0x000fe20003fae200 */
[----:B------:R-:W-:Y:S01]  /*3920*/  @P0 FMUL R87, R87, 0.25 ;  /* 0x3e80000057570820 */ /* 0x000fe20000400000 */
[----:B------:R-:W-:Y:S01]  /*3930*/  @P0 FMUL R86, R86, 0.25 ;  /* 0x3e80000056560820 */ /* 0x000fe20000400000 */
[----:B------:R-:W-:Y:S01]  /*3940*/  LOP3.LUT R9, R9, 0x38, RZ, 0xc0, !PT ;  /* 0x0000003809097812 */ /* 0x000fe200078ec0ff */
[----:B------:R-:W-:Y:S01]  /*3950*/  @!P4 FMUL R155, R155, 16777216 ;  /* 0x4b8000009b9bc820 */ /* 0x000fe20000400000 */
[----:B------:R-:W-:Y:S01]  /*3960*/  @!P4 FMUL R154, R154, 16777216 ;  /* 0x4b8000009a9ac820 */ /* 0x000fe20000400000 */
[----:B------:R-:W-:Y:S01]  /*3970*/  @!P4 FMUL R135, R135, 16777216 ;  /* 0x4b8000008787c820 */ /* 0x000fe20000400000 */
[----:B------:R-:W-:Y:S01]  /*3980*/  @!P4 FMUL R134, R134, 16777216 ;  /* 0x4b8000008686c820 */ /* 0x000fe20000400000 */
[----:B------:R-:W-:Y:S01]  /*3990*/  @P1 FMUL R16, R16, 0.25 ;  /* 0x3e80000010101820 */ /* 0x000fe20000400000 */
[----:B------:R-:W-:Y:S01]  /*39a0*/  @!P4 FMUL R143, R143, 16777216 ;  /* 0x4b8000008f8fc820 */ /* 0x000fe20000400000 */
[----:B------:R-:W-:Y:S01]  /*39b0*/  @!P4 FMUL R142, R142, 16777216 ;  /* 0x4b8000008e8ec820 */ /* 0x000fe20000400000 */
[----:B------:R-:W-:Y:S01]  /*39c0*/  @!P4 FMUL R87, R87, 16777216 ;  /* 0x4b8000005757c820 */ /* 0x000fe20000400000 */
[----:B------:R-:W-:Y:S01]  /*39d0*/  @!P4 FMUL R86, R86, 16777216 ;  /* 0x4b8000005656c820 */ /* 0x000fe20000400000 */
[----:B------:R-:W-:Y:S01]  /*39e0*/  @!P5 FMUL R16, R16, 16777216 ;  /* 0x4b8000001010d820 */ /* 0x000fe20000400000 */
[----:B------:R-:W-:Y:S01]  /*39f0*/  IADD3 R31, R12, UR6, R9 ;  /* 0x000000060c1f7c10 */ /* 0x000fe2000fffe009 */
[----:B------:R-:W-:Y:S01]  /*3a00*/  @P1 FMUL R152, R152, 0.25 ;  /* 0x3e80000098981820 */ /* 0x000fe20000400000 */
[C---:B0-----:R-:W-:Y:S01]  /*3a10*/  FMUL R9, R3.reuse, R155 ;  /* 0x0000009b03097220 */ /* 0x041fe20000400000 */
[C---:B------:R-:W-:Y:S01]  /*3a20*/  FMUL R12, R3.reuse, R154 ;  /* 0x0000009a030c7220 */ /* 0x040fe20000400000 */
[C---:B------:R-:W-:Y:S01]  /*3a30*/  FMUL R14, R3.reuse, R135 ;  /* 0x00000087030e7220 */ /* 0x040fe20000400000 */
[C---:B------:R-:W-:Y:S01]  /*3a40*/  FMUL R15, R3.reuse, R134 ;  /* 0x00000086030f7220 */ /* 0x040fe20000400000 */
[C---:B------:R-:W-:Y:S01]  /*3a50*/  FMUL R17, R3.reuse, R143 ;  /* 0x0000008f03117220 */ /* 0x040fe20000400000 */
[C---:B------:R-:W-:Y:S01]  /*3a60*/  FMUL R18, R3.reuse, R142 ;  /* 0x0000008e03127220 */ /* 0x040fe20000400000 */
[C---:B------:R-:W-:Y:S01]  /*3a70*/  FMUL R20, R3.reuse, R87 ;  /* 0x0000005703147220 */ /* 0x040fe20000400000 */
[----:B------:R-:W-:Y:S01]  /*3a80*/  FMUL R21, R3, R86 ;  /* 0x0000005603157220 */ /* 0x000fe20000400000 */
[----:B------:R-:W-:Y:S01]  /*3a90*/  @P1 FMUL R132, R132, 0.25 ;  /* 0x3e80000084841820 */ /* 0x000fe20000400000 */
[----:B------:R-:W0:Y:S01]  /*3aa0*/  MUFU.RCP R3, R16 ;  /* 0x0000001000037308 */ /* 0x000e220000001000 */
[----:B------:R-:W-:Y:S01]  /*3ab0*/  @P1 FMUL R153, R153, 0.25 ;  /* 0x3e80000099991820 */ /* 0x000fe20000400000 */
[----:B------:R-:W-:Y:S01]  /*3ac0*/  @P1 FMUL R133, R133, 0.25 ;  /* 0x3e80000085851820 */ /* 0x000fe20000400000 */
[----:B------:R-:W-:Y:S01]  /*3ad0*/  @P1 FMUL R141, R141, 0.25 ;  /* 0x3e8000008d8d1820 */ /* 0x000fe20000400000 */
[----:B------:R-:W-:Y:S01]  /*3ae0*/  @P1 FMUL R140, R140, 0.25 ;  /* 0x3e8000008c8c1820 */ /* 0x000fe20000400000 */
[----:B------:R-:W-:Y:S01]  /*3af0*/  @P1 FMUL R85, R85, 0.25 ;  /* 0x3e80000055551820 */ /* 0x000fe20000400000 */
[----:B------:R-:W-:Y:S01]  /*3b00*/  @P1 FMUL R84, R84, 0.25 ;  /* 0x3e80000054541820 */ /* 0x000fe20000400000 */
[----:B------:R-:W-:Y:S01]  /*3b10*/  @!P5 FMUL R152, R152, 16777216 ;  /* 0x4b8000009898d820 */ /* 0x000fe20000400000 */
[----:B------:R-:W-:Y:S01]  /*3b20*/  @!P5 FMUL R132, R132, 16777216 ;  /* 0x4b8000008484d820 */ /* 0x000fe20000400000 */
[----:B------:R-:W-:Y:S01]  /*3b30*/  @!P5 FMUL R153, R153, 16777216 ;  /* 0x4b8000009999d820 */ /* 0x000fe20000400000 */
[----:B------:R-:W-:Y:S01]  /*3b40*/  @!P5 FMUL R133, R133, 16777216 ;  /* 0x4b8000008585d820 */ /* 0x000fe20000400000 */
[----:B------:R-:W-:Y:S01]  /*3b50*/  @!P5 FMUL R141, R141, 16777216 ;  /* 0x4b8000008d8dd820 */ /* 0x000fe20000400000 */
[----:B------:R-:W-:Y:S01]  /*3b60*/  @!P5 FMUL R140, R140, 16777216 ;  /* 0x4b8000008c8cd820 */ /* 0x000fe20000400000 */
[----:B------:R-:W-:Y:S01]  /*3b70*/  @!P5 FMUL R85, R85, 16777216 ;  /* 0x4b8000005555d820 */ /* 0x000fe20000400000 */
[----:B------:R-:W-:Y:S01]  /*3b80*/  @!P5 FMUL R84, R84, 16777216 ;  /* 0x4b8000005454d820 */ /* 0x000fe20000400000 */
[----:B------:R-:W-:Y:S01]  /*3b90*/  LOP3.LUT R10, R10, 0x260, RZ, 0xc0, !PT ;  /* 0x000002600a0a7812 */ /* 0x000fe200078ec0ff */
[----:B------:R-:W-:Y:S01]  /*3ba0*/  USHF.L.U32 UR8, UR4, 0x1, URZ ;  /* 0x0000000104087899 */ /* 0x000fe2000800063f */
        /* <DEDUP_REMOVED lines=8> */
[----:B------:R-:W-:-:S02]  /*3c30*/  IADD3 R3, R32, -0x3f3504f3, RZ ;  /* 0xc0cafb0d20037810 */ /* 0x000fc40007ffe0ff */
[----:B------:R-:W-:Y:S02]  /*3c40*/  F2FP.F16.F32.PACK_AB R27, R7, R8 ;  /* 0x00000008071b723e */ /* 0x000fe400000000ff */
[----:B------:R-:W-:Y:S02]  /*3c50*/  IADD3 R7, R33, -0x3f3504f3, RZ ;  /* 0xc0cafb0d21077810 */ /* 0x000fe40007ffe0ff */
[----:B------:R-:W-:Y:S02]  /*3c60*/  LOP3.LUT R3, R3, 0xff800000, RZ, 0xc0, !PT ;  /* 0xff80000003037812 */ /* 0x000fe400078ec0ff */
[----:B------:R-:W-:Y:S02]  /*3c70*/  LOP3.LUT R23, R10, 0x38, R5, 0x78, !PT ;  /* 0x000000380a177812 */ /* 0x000fe400078e7805 */
[C---:B------:R-:W-:Y:S02]  /*3c80*/  LOP3.LUT P0, RZ, R0.reuse, 0xe0, RZ, 0xc0, !PT ;  /* 0x000000e000ff7812 */ /* 0x040fe4000780c0ff */
[----:B------:R-:W-:-:S02]  /*3c90*/  SHF.L.U32 R28, R0, 0x2, RZ ;  /* 0x00000002001c7819 */ /* 0x000fc400000006ff */
[----:B------:R-:W-:Y:S02]  /*3ca0*/  LOP3.LUT R10, R7, 0xff800000, RZ, 0xc0, !PT ;  /* 0xff800000070a7812 */ /* 0x000fe400078ec0ff */
[----:B------:R-:W-:Y:S02]  /*3cb0*/  IADD3 R0, R32, -R3, RZ ;  /* 0x8000000320007210 */ /* 0x000fe40007ffe0ff */
[----:B------:R-:W-:Y:S02]  /*3cc0*/  IADD3 R8, R33, -R10, RZ ;  /* 0x8000000a21087210 */ /* 0x000fe40007ffe0ff */
[----:B------:R-:W-:Y:S01]  /*3cd0*/  F2FP.F16.F32.PACK_AB R26, R11, R24 ;  /* 0x000000180b1a723e */ /* 0x000fe200000000ff */
[----:B------:R-:W-:Y:S01]  /*3ce0*/  FADD R7, R0, -1 ;  /* 0xbf80000000077421 */ /* 0x000fe20000000000 */
[----:B------:R-:W-:Y:S01]  /*3cf0*/  MOV R30, 0x3dc6b27f ;  /* 0x3dc6b27f001e7802 */ /* 0x000fe20000000f00 */
[----:B------:R-:W-:Y:S01]  /*3d00*/  FADD R11, R8, -1 ;  /* 0xbf800000080b7421 */ /* 0x000fe20000000000 */
[----:B------:R-:W-:-:S02]  /*3d10*/  LOP3.LUT R24, R23, 0x80, R28, 0xf8, !PT ;  /* 0x0000008017187812 */ /* 0x000fc400078ef81c */
[----:B------:R-:W-:Y:S01]  /*3d20*/  F2FP.F16.F32.PACK_AB R23, R13, R16 ;  /* 0x000000100d17723e */ /* 0x000fe200000000ff */
[----:B------:R-:W-:Y:S01]  /*3d30*/  FFMA.FTZ R0, R7, R30, -0.16845393180847167969 ;  /* 0xbe2c7f3007007423 */ /* 0x000fe2000001001e */
[----:B------:R-:W-:Y:S01]  /*3d40*/  F2FP.F16.F32.PACK_AB R22, R19, R22 ;  /* 0x000000161316723e */ /* 0x000fe200000000ff */
[----:B------:R-:W-:Y:S01]  /*3d50*/  FFMA.FTZ R8, R11, R30, -0.16845393180847167969 ;  /* 0xbe2c7f300b087423 */ /* 0x000fe2000001001e */
[----:B------:R-:W-:Y:S01]  /*3d60*/  F2FP.F16.F32.PACK_AB R18, R18, R21 ;  /* 0x000000151212723e */ /* 0x000fe200000000ff */
[----:B------:R0:W-:Y:S01]  /*3d70*/  STS.64 [R24+UR6], R26 ;  /* 0x0000001a18007988 */ /* 0x0001e20008000a06 */
[----:B------:R-:W-:Y:S01]  /*3d80*/  F2FP.F16.F32.PACK_AB R19, R12, R15 ;  /* 0x0000000f0c13723e */ /* 0x000fe200000000ff */
[----:B------:R-:W-:Y:S01]  /*3d90*/  FFMA.FTZ R0, R7, R0, 0.1716887056827545166 ;  /* 0x3e2fcf2a07007423 */ /* 0x000fe20000010000 */
[----:B------:R-:W-:Y:S01]  /*3da0*/  F2FP.F16.F32.PACK_AB R21, R9, R14 ;  /* 0x0000000e0915723e */ /* 0x000fe200000000ff */
[----:B------:R-:W-:Y:S01]  /*3db0*/  STS.64 [R24+UR6+0x100], R22 ;  /* 0x0001001618007988 */ /* 0x000fe20008000a06 */
[----:B------:R-:W-:Y:S01]  /*3dc0*/  LOP3.LUT R13, R24, 0x40, RZ, 0x3c, !PT ;  /* 0x00000040180d7812 */ /* 0x000fe200078e3cff */
[----:B------:R-:W-:Y:S01]  /*3dd0*/  FFMA.FTZ R8, R11, R8, 0.1716887056827545166 ;  /* 0x3e2fcf2a0b087423 */ /* 0x000fe20000010008 */
[----:B------:R-:W-:Y:S01]  /*3de0*/  F2FP.F16.F32.PACK_AB R20, R17, R20 ;  /* 0x000000141114723e */ /* 0x000fe200000000ff */
[----:B------:R-:W-:Y:S01]  /*3df0*/  FFMA.FTZ R0, R7, R0, -0.17900948226451873779 ;  /* 0xbe374e4307007423 */ /* 0x000fe20000010000 */
[----:B------:R-:W1:Y:S01]  /*3e00*/  LDC.64 R16, c[0x0][0x228] ;  /* 0x00008a00ff107b82 */ /* 0x000e620000000a00 */
[----:B------:R2:W-:Y:S01]  /*3e10*/  STS.64 [R13+UR6+0x400], R18 ;  /* 0x000400120d007988 */ /* 0x0005e20008000a06 */
[----:B------:R-:W-:Y:S01]  /*3e20*/  FFMA.FTZ R8, R11, R8, -0.17900948226451873779 ;  /* 0xbe374e430b087423 */ /* 0x000fe20000010008 */
[----:B------:R-:W-:Y:S01]  /*3e30*/  FFMA.FTZ R0, R7, R0, 0.20512372255325317383 ;  /* 0x3e520bf407007423 */ /* 0x000fe20000010000 */
[----:B------:R-:W-:Y:S01]  /*3e40*/  I2FP.F32.S32 R3, R3 ;  /* 0x0000000300037245 */ /* 0x000fe20000201400 */
[----:B------:R3:W-:Y:S01]  /*3e50*/  STS.64 [R13+UR6+0x500], R20 ;  /* 0x000500140d007988 */ /* 0x0007e20008000a06 */
[----:B------:R-:W-:Y:S01]  /*3e60*/  FFMA.FTZ R8, R11, R8, 0.20512372255325317383 ;  /* 0x3e520bf40b087423 */ /* 0x000fe20000010008 */
[----:B------:R-:W-:Y:S01]  /*3e70*/  FFMA.FTZ R0, R7, R0, -0.24046532809734344482 ;  /* 0xbe763c8b07007423 */ /* 0x000fe20000010000 */
[----:B0-----:R-:W3:Y:S08]  /*3e80*/  LDC R26, c[0x0][0x278] ;  /* 0x00009e00ff1a7b82 */ /* 0x001ef00000000800 */
[----:B------:R-:W-:Y:S01]  /*3e90*/  BAR.SYNC.DEFER_BLOCKING 0x0 ;  /* 0x0000000000007b1d */ /* 0x000fe20000010000 */
[----:B------:R-:W-:Y:S01]  /*3ea0*/  FFMA.FTZ R8, R11, R8, -0.24046532809734344482 ;  /* 0xbe763c8b0b087423 */ /* 0x000fe20000010008 */
[----:B------:R-:W-:Y:S01]  /*3eb0*/  FFMA.FTZ R0, R7, R0, 0.28857114911079406738 ;  /* 0x3e93bf9907007423 */ /* 0x000fe20000010000 */
[----:B------:R-:W-:-:S02]  /*3ec0*/  FSEL R9, RZ, -23, P3 ;  /* 0xc1b80000ff097808 */ /* 0x000fc40001800000 */
[----:B------:R-:W-:Y:S01]  /*3ed0*/  FFMA.FTZ R12, R11, R8, 0.28857114911079406738 ;  /* 0x3e93bf990b0c7423 */ /* 0x000fe20000010008 */
[----:B------:R-:W-:Y:S01]  /*3ee0*/  FFMA.FTZ R8, R7, R0, -0.36067417263984680176 ;  /* 0xbeb8aa4907087423 */ /* 0x000fe20000010000 */
[----:B------:R-:W-:Y:S01]  /*3ef0*/  FSEL R0, RZ, -23, P2 ;  /* 0xc1b80000ff007808 */ /* 0x000fe20001000000 */
[----:B--2---:R-:W0:Y:S01]  /*3f00*/  LDC.64 R18, c[0x0][0x230] ;  /* 0x00008c00ff127b82 */ /* 0x004e220000000a00 */
[----:B------:R-:W-:Y:S01]  /*3f10*/  FFMA.FTZ R12, R11, R12, -0.36067417263984680176 ;  /* 0xbeb8aa490b0c7423 */ /* 0x000fe2000001000c */
[----:B------:R-:W-:Y:S01]  /*3f20*/  FFMA.FTZ R8, R7, R8, 0.48089820146560668945 ;  /* 0x3ef6384a07087423 */ /* 0x000fe20000010008 */
[----:B------:R-:W-:Y:S01]  /*3f30*/  ISETP.GE.U32.AND P2, PT, R32, 0x7f800000, PT ;  /* 0x7f8000002000780c */ /* 0x000fe20003f46070 */
[----:B------:R-:W-:Y:S01]  /*3f40*/  FFMA.FTZ R0, R3, 1.1920928955078125e-07, R0 ;  /* 0x3400000003007823 */ /* 0x000fe20000010000 */
[----:B------:R-:W-:Y:S01]  /*3f50*/  FFMA.FTZ R12, R11, R12, 0.48089820146560668945 ;  /* 0x3ef6384a0b0c7423 */ /* 0x000fe2000001000c */
[----:B------:R-:W-:Y:S01]  /*3f60*/  FFMA.FTZ R8, R7, R8, -0.72134751081466674805 ;  /* 0xbf38aa3b07087423 */ /* 0x000fe20000010008 */
[----:B------:R-:W-:-:S02]  /*3f70*/  ISETP.GE.U32.AND P3, PT, R33, 0x7f800000, PT ;  /* 0x7f8000002100780c */ /* 0x000fc40003f66070 */
[----:B------:R-:W-:Y:S01]  /*3f80*/  FFMA.FTZ R12, R11, R12, -0.72134751081466674805 ;  /* 0xbf38aa3b0b0c7423 */ /* 0x000fe2000001000c */
[----:B------:R-:W-:Y:S01]  /*3f90*/  FMUL R8, R7, R8 ;  /* 0x0000000807087220 */ /* 0x000fe20000400000 */
[----:B------:R-:W-:Y:S02]  /*3fa0*/  I2FP.F32.S32 R10, R10 ;  /* 0x0000000a000a7245 */ /* 0x000fe40000201400 */
[----:B------:R-:W-:Y:S01]  /*3fb0*/  FMUL R12, R11, R12 ;  /* 0x0000000c0b0c7220 */ /* 0x000fe20000400000 */
[----:B------:R-:W-:Y:S01]  /*3fc0*/  FMUL R8, R7, R8 ;  /* 0x0000000807087220 */ /* 0x000fe20000400000 */
[----:B---3--:R-:W-:Y:S01]  /*3fd0*/  IMAD R13, R6, R26, RZ ;  /* 0x0000001a060d7224 */ /* 0x008fe200078e02ff */
[----:B------:R-:W2:Y:S01]  /*3fe0*/  LDS.64 R14, [R29] ;  /* 0x000000001d0e7984 */ /* 0x000ea20000000a00 */
[----:B------:R-:W-:Y:S01]  /*3ff0*/  FMUL R12, R11, R12 ;  /* 0x0000000c0b0c7220 */ /* 0x000fe20000400000 */
[----:B------:R-:W-:Y:S01]  /*4000*/  FFMA.FTZ R7, R7, 1.4426950216293334961, R8 ;  /* 0x3fb8aa3b07077823 */ /* 0x000fe20000010008 */
[----:B------:R-:W-:Y:S01]  /*4010*/  FFMA.FTZ R9, R10, 1.1920928955078125e-07, R9 ;  /* 0x340000000a097823 */ /* 0x000fe20000010009 */
[----:B------:R-:W-:Y:S01]  /*4020*/  @P2 MOV R8, 0x7f800000 ;  /* 0x7f80000000082802 */ /* 0x000fe20000000f00 */
[----:B------:R-:W-:Y:S01]  /*4030*/  FFMA.FTZ R12, R11, 1.4426950216293334961, R12 ;  /* 0x3fb8aa3b0b0c7823 */ /* 0x000fe2000001000c */
[----:B------:R-:W-:Y:S01]  /*4040*/  FADD R0, R0, R7 ;  /* 0x0000000700007221 */ /* 0x000fe20000000000 */
[----:B------:R-:W-:Y:S01]  /*4050*/  IMAD R7, R2, UR5, RZ ;  /* 0x0000000502077c24 */ /* 0x000fe2000f8e02ff */
[----:B------:R-:W-:Y:S01]  /*4060*/  UIMAD.WIDE UR4, UR4, 0x2, URZ ;  /* 0x00000002040478a5 */ /* 0x000fe2000f8e023f */
[----:B------:R-:W-:Y:S01]  /*4070*/  FADD R3, R9, R12 ;  /* 0x0000000c09037221 */ /* 0x000fe20000000000 */
[----:B------:R-:W-:-:S02]  /*4080*/  IMAD R11, R4, R26, RZ ;  /* 0x0000001a040b7224 */ /* 0x000fc400078e02ff */
[----:B------:R-:W-:Y:S01]  /*4090*/  @P2 FFMA.FTZ R0, R32, R8, +INF ;  /* 0x7f80000020002423 */ /* 0x000fe20000010008 */
[C---:B------:R-:W-:Y:S01]  /*40a0*/  SHF.L.U32 R9, R7.reuse, 0x1, RZ ;  /* 0x0000000107097819 */ /* 0x040fe200000006ff */
[----:B------:R-:W-:Y:S01]  /*40b0*/  IMAD.HI R4, R7, 0x2, RZ ;  /* 0x0000000207047827 */ /* 0x000fe200078e02ff */
[----:B------:R-:W-:Y:S01]  /*40c0*/  @P3 MOV R8, 0x7f800000 ;  /* 0x7f80000000083802 */ /* 0x000fe20000000f00 */
[----:B------:R-:W-:Y:S01]  /*40d0*/  ULDC UR4, c[0x0][0x27c] ;  /* 0x00009f0000047ab9 */ /* 0x000fe20000000800 */
[----:B-1----:R-:W-:Y:S01]  /*40e0*/  IADD3 R12, P4, P5, R9, UR8, R16 ;  /* 0x00000008090c7c10 */ /* 0x002fe2000fd9e010 */
[----:B------:R-:W-:Y:S01]  /*40f0*/  UIMAD UR4, UR7, UR4, URZ ;  /* 0x00000004070472a4 */ /* 0x000fe2000f8e023f */
[----:B------:R-:W-:Y:S01]  /*4100*/  LEA R9, R26, R11, 0x3 ;  /* 0x0000000b1a097211 */ /* 0x000fe200078e18ff */
[----:B------:R-:W-:Y:S01]  /*4110*/  @P3 FFMA.FTZ R3, R33, R8, +INF ;  /* 0x7f80000021033423 */ /* 0x000fe20000010008 */
[----:B------:R-:W-:Y:S01]  /*4120*/  IADD3.X R16, R4, UR5, R17, P4, P5 ;  /* 0x0000000504107c10 */ /* 0x000fe2000a7ea411 */
[----:B------:R-:W-:Y:S01]  /*4130*/  USHF.L.U32 UR7, UR4, 0x2, URZ ;  /* 0x0000000204077899 */ /* 0x000fe2000800063f */
[----:B------:R-:W-:Y:S01]  /*4140*/  LEA R6, P3, R11, R12, 0x1 ;  /* 0x0000000c0b067211 */ /* 0x000fe200078608ff */
[----:B------:R-:W-:Y:S01]  /*4150*/  UIMAD.WIDE UR4, UR4, 0x4, URZ ;  /* 0x00000004040478a5 */ /* 0x000fe2000f8e023f */
[----:B------:R-:W-:-:S02]  /*4160*/  LEA R4, R26, R9, 0x3 ;  /* 0x000000091a047211 */ /* 0x000fc400078e18ff */
[----:B------:R-:W-:Y:S02]  /*4170*/  LEA R8, P4, R9, R12, 0x1 ;  /* 0x0000000c09087211 */ /* 0x000fe400078808ff */
[----:B------:R-:W-:Y:S02]  /*4180*/  LEA.HI.X.SX32 R7, R11, R16, 0x1, P3 ;  /* 0x000000100b077211 */ /* 0x000fe400018f0eff */
[CC--:B------:R-:W-:Y:S02]  /*4190*/  LEA R10, P5, R4.reuse, R12.reuse, 0x1 ;  /* 0x0000000c040a7211 */ /* 0x0c0fe400078a08ff */
[----:B------:R-:W-:Y:S02]  /*41a0*/  LEA R12, P6, R13, R12, 0x1 ;  /* 0x0000000c0d0c7211 */ /* 0x000fe400078c08ff */
[-C--:B------:R-:W-:Y:S02]  /*41b0*/  LEA.HI.X.SX32 R9, R9, R16.reuse, 0x1, P4 ;  /* 0x0000001009097211 */ /* 0x080fe400020f0eff */
[----:B------:R-:W-:-:S02]  /*41c0*/  LEA.HI.X.SX32 R11, R4, R16, 0x1, P5 ;  /* 0x00000010040b7211 */ /* 0x000fc400028f0eff */
[----:B------:R-:W-:Y:S02]  /*41d0*/  LEA.HI.X.SX32 R13, R13, R16, 0x1, P6 ;  /* 0x000000100d0d7211 */ /* 0x000fe400030f0eff */
[----:B--2---:R-:W-:Y:S01]  /*41e0*/  PRMT R17, R14, 0x7632, R17 ;  /* 0x000076320e117816 */ /* 0x004fe20000000011 */
[----:B------:R1:W-:Y:S01]  /*41f0*/  STG.E.U16 desc[UR10][R6.64], R14 ;  /* 0x0000000e06007986 */ /* 0x0003e2000c10150a */
[----:B------:R-:W-:Y:S02]  /*4200*/  FSETP.NEU.AND P1, PT, R32, RZ, PT ;  /* 0x000000ff2000720b */ /* 0x000fe40003f2d000 */
[----:B------:R-:W-:Y:S01]  /*4210*/  FSETP.NEU.AND P2, PT, R33, RZ, PT ;  /* 0x000000ff2100720b */ /* 0x000fe20003f4d000 */
[----:B------:R2:W-:Y:S01]  /*4220*/  STG.E.U16 desc[UR10][R8.64], R17 ;  /* 0x0000001108007986 */ /* 0x0005e2000c10150a */
[----:B------:R-:W-:Y:S02]  /*4230*/  FSEL R0, R0, -INF , P1 ;  /* 0xff80000000007808 */ /* 0x000fe40000800000 */
[----:B------:R-:W-:Y:S01]  /*4240*/  FSEL R4, R3, -INF , P2 ;  /* 0xff80000003047808 */ /* 0x000fe20001000000 */
[----:B------:R2:W-:Y:S01]  /*4250*/  STG.E.U16 desc[UR10][R10.64], R15 ;  /* 0x0000000f0a007986 */ /* 0x0005e2000c10150a */
[----:B------:R-:W-:Y:S01]  /*4260*/  LOP3.LUT R5, R5, 0x78, RZ, 0xc0, !PT ;  /* 0x0000007805057812 */ /* 0x000fe200078ec0ff */
[----:B------:R-:W-:Y:S01]  /*4270*/  FFMA R88, R0, 0.69314718246459960938, R25 ;  /* 0x3f31721800587823 */ /* 0x000fe20000000019 */
[----:B------:R-:W-:Y:S01]  /*4280*/  SHF.L.U32 R3, R2, 0x2, RZ ;  /* 0x0000000202037819 */ /* 0x000fe200000006ff */
[----:B------:R-:W-:Y:S01]  /*4290*/  FFMA R89, R4, 0.69314718246459960938, R89 ;  /* 0x3f31721804597823 */ /* 0x000fe20000000059 */
[----:B-1----:R-:W-:Y:S01]  /*42a0*/  PRMT R7, R15, 0x7632, R7 ;  /* 0x000076320f077816 */ /* 0x002fe20000000007 */
[----:B------:R-:W-:Y:S01]  /*42b0*/  IMAD.HI R0, R2, 0x4, RZ ;  /* 0x0000000402007827 */ /* 0x000fe200078e02ff */
[----:B0-----:R-:W-:-:S02]  /*42c0*/  IADD3 R2, P1, P2, R3, UR7, R18 ;  /* 0x0000000703027c10 */ /* 0x001fc4000fa3e012 */
[----:B------:R-:W-:Y:S01]  /*42d0*/  LOP3.LUT R28, R28, 0x40, RZ, 0xc0, !PT ;  /* 0x000000401c1c7812 */ /* 0x000fe200078ec0ff */
[----:B------:R2:W-:Y:S01]  /*42e0*/  STG.E.U16 desc[UR10][R12.64], R7 ;  /* 0x000000070c007986 */ /* 0x0005e2000c10150a */
[----:B------:R-:W-:Y:S02]  /*42f0*/  IADD3.X R3, R0, UR5, R19, P1, P2 ;  /* 0x0000000500037c10 */ /* 0x000fe40008fe4413 */
[----:B------:R-:W-:Y:S01]  /*4300*/  IADD3 R28, R28, R31, RZ ;  /* 0x0000001f1c1c7210 */ /* 0x000fe20007ffe0ff */
[----:B------:R-:W-:Y:S06]  /*4310*/  BAR.SYNC.DEFER_BLOCKING 0x0 ;  /* 0x0000000000007b1d */ /* 0x000fec0000010000 */
[----:B------:R2:W-:Y:S02]  /*4320*/  STS.64 [R5+UR6], R88 ;  /* 0x0000005805007988 */ /* 0x0005e40008000a06 */
[----:B------:R-:W-:Y:S06]  /*4330*/  BAR.SYNC.DEFER_BLOCKING 0x0 ;  /* 0x0000000000007b1d */ /* 0x000fec0000010000 */
[----:B------:R-:W-:Y:S05]  /*4340*/  @P0 EXIT ;  /* 0x000000000000094d */ /* 0x000fea0003800000 */
[----:B--2---:R-:W0:Y:S04]  /*4350*/  LDS R5, [R28] ;  /* 0x000000001c057984 */ /* 0x004e280000000800 */
[----:B0-----:R-:W-:Y:S01]  /*4360*/  STG.E desc[UR10][R2.64], R5 ;  /* 0x0000000502007986 */ /* 0x001fe2000c10190a */
[----:B------:R-:W-:Y:S05]  /*4370*/  EXIT ;  /* 0x000000000000794d */ /* 0x000fea0003800000 */
.L_x_2:
[----:B------:R-:W-:-:S00]  /*4380*/  BRA `(.L_x_2) ;  /* 0xfffffffc00fc7947 */ /* 0x000fc0000383ffff */
[----:B------:R-:W-:-:S00]  /*4390*/  NOP ;  /* 0x0000000000007918 */ /* 0x000fc00000000000 */
        /* <DEDUP_REMOVED lines=14> */
.L_x_3:


//--------------------- .nv.global.init           --------------------------
	.section	.nv.global.init,"aw",@progbits
.nv.global.init:
	.type		_$_str,@object
	.size		_$_str,(.L_0 - _$_str)
_$_str:
        /*0000*/ 	.byte	0x5f, 0x5f, 0x43, 0x55, 0x44, 0x41, 0x5f, 0x46, 0x54, 0x5a, 0x00
.L_0:


//--------------------- .nv.shared.attn_fwd       --------------------------
	.section	.nv.shared.attn_fwd,"aw",@nobits
	.sectionflags	@""
	.align	16
	.zero		1024


//--------------------- .nv.shared.reserved.0     --------------------------
	.section	.nv.shared.reserved.0,"aw",@nobits
	.weak		__nv_reservedSMEM_offset_0_alias
	.size		__nv_reservedSMEM_offset_0_alias, 0, 0
	.other		__nv_reservedSMEM_offset_0_alias,@"STO_CUDA_RESERVED_SHARED STV_DEFAULT"
__nv_reservedSMEM_offset_0_alias:
	.zero		0


//--------------------- .nv.constant0.attn_fwd    --------------------------
	.section	.nv.constant0.attn_fwd,"a",@progbits
	.sectionflags	@""
	.align	4
.nv.constant0.attn_fwd:
	.zero		664


//--------------------- SYMBOLS --------------------------

	.type		.nv.reservedSmem.offset0,@object
	.size		.nv.reservedSmem.offset0,0x4
